def matmul_kernel(
    a_ptr,
    b_ptr,
    c_ptr,
    M,
    N,
    K,
    stride_am,
    stride_ak,
    stride_bk,
    stride_bn,
    stride_cm,
    stride_cn,
    BLOCK_M: tl.constexpr,
    BLOCK_N: tl.constexpr,
    BLOCK_K: tl.constexpr,
    GROUP_M: tl.constexpr,
):
    pid = tl.program_id(axis=0)
    num_pid_m = tl.cdiv(M, BLOCK_M)
    num_pid_n = tl.cdiv(N, BLOCK_N)
    num_pid_in_group = GROUP_M * num_pid_n
    group_id = pid // num_pid_in_group
    first_pid_m = group_id * GROUP_M
    group_size_m = min(num_pid_m - first_pid_m, GROUP_M)
    pid_m = first_pid_m + ((pid % num_pid_in_group) % group_size_m)
    pid_n = (pid % num_pid_in_group) // group_size_m

    offs_am = (pid_m * BLOCK_M + tl.arange(0, BLOCK_M)) % M
    offs_bn = (pid_n * BLOCK_N + tl.arange(0, BLOCK_N)) % N
    offs_k = tl.arange(0, BLOCK_K)
    a_ptrs = a_ptr + offs_am[:, None] * stride_am + offs_k[None, :] * stride_ak
    b_ptrs = b_ptr + offs_k[:, None] * stride_bk + offs_bn[None, :] * stride_bn

    acc = tl.zeros((BLOCK_M, BLOCK_N), dtype=tl.float32)
    for kk in range(0, tl.cdiv(K, BLOCK_K)):
        a = tl.load(a_ptrs, mask=offs_k[None, :] < K - kk * BLOCK_K, other=0.0)
        b = tl.load(b_ptrs, mask=offs_k[:, None] < K - kk * BLOCK_K, other=0.0)
        acc = tl.dot(a, b, acc)
        a_ptrs += BLOCK_K * stride_ak
        b_ptrs += BLOCK_K * stride_bk

    c = acc.to(c_ptr.dtype.element_ty)
    offs_cm = pid_m * BLOCK_M + tl.arange(0, BLOCK_M)
    offs_cn = pid_n * BLOCK_N + tl.arange(0, BLOCK_N)
    c_ptrs = c_ptr + offs_cm[:, None] * stride_cm + offs_cn[None, :] * stride_cn
    mask = (offs_cm[:, None] < M) & (offs_cn[None, :] < N)
    tl.store(c_ptrs, c, mask=mask)

# config = {"BLOCK_K": 64, "BLOCK_M": 32, "BLOCK_N": 16, "GROUP_M": 8, "arch": "sm_100", "dtype": "bf16", "num_ctas": 1, "num_stages": 2, "num_warps": 2}
# arch = sm_100


// ===== COMPILED SASS (sm_100a) =====

	.target	sm_100a

	.elftype	@"ET_EXEC"


//--------------------- .note.nv.tkinfo           --------------------------
	.section	.note.nv.tkinfo,"",@"SHT_NOTE"
	.sectionflags	@"SHF_NOTE_NV_TKINFO"
	.tkinfo
        /*0018*/ 	.word	0x00000081
        /*0030*/ 	.string	""
        /*0030*/ 	.string	"ptxas-blackwell"
        /*0030*/ 	.string	"Cuda compilation tools, release 12.9, V12.9.86"
        /*0030*/ 	.string	"Build cuda_12.9.r12.9/compiler.36037853_0"
        /*0030*/ 	.string	"-v  -suppress-debug-info  -lineinfo  -arch sm_100a "



//--------------------- .note.nv.cuver            --------------------------
	.section	.note.nv.cuver,"",@"SHT_NOTE"
	.sectionflags	@"SHF_NOTE_NV_CUVER"
        /*0018*/ 	.short	0x0001
        /*001a*/ 	.short	0x0064
        /*001c*/ 	.short	0x0001
        /*001e*/ 	.short	0x0000
        /*0020*/ 	.short	0x0001
        /*0022*/ 	.short	0x0000


//--------------------- .nv.info                  --------------------------
	.section	.nv.info,"",@"SHT_CUDA_INFO"
	.align	4


	//----- nvinfo : EIATTR_REGCOUNT
	.align		4
        /*0000*/ 	.byte	0x04, 0x2f
        /*0002*/ 	.short	(.L_1 - .L_0)
	.align		4
.L_0:
        /*0004*/ 	.word	index@(matmul_kernel)
        /*0008*/ 	.word	0x000000a1


	//----- nvinfo : EIATTR_FRAME_SIZE
	.align		4
.L_1:
        /*000c*/ 	.byte	0x04, 0x11
        /*000e*/ 	.short	(.L_3 - .L_2)
	.align		4
.L_2:
        /*0010*/ 	.word	index@(matmul_kernel)
        /*0014*/ 	.word	0x00000000


	//----- nvinfo : EIATTR_MIN_STACK_SIZE
	.align		4
.L_3:
        /*0018*/ 	.byte	0x04, 0x12
        /*001a*/ 	.short	(.L_5 - .L_4)
	.align		4
.L_4:
        /*001c*/ 	.word	index@(matmul_kernel)
        /*0020*/ 	.word	0x00000000
.L_5:


//--------------------- .nv.info.matmul_kernel    --------------------------
	.section	.nv.info.matmul_kernel,"",@"SHT_CUDA_INFO"
	.sectionflags	@""
	.align	4


	//----- nvinfo : EIATTR_CUDA_API_VERSION
	.align		4
        /*0000*/ 	.byte	0x04, 0x37
        /*0002*/ 	.short	(.L_7 - .L_6)
.L_6:
        /*0004*/ 	.word	0x00000081


	//----- nvinfo : EIATTR_KPARAM_INFO
	.align		4
.L_7:
        /*0008*/ 	.byte	0x04, 0x17
        /*000a*/ 	.short	(.L_9 - .L_8)
.L_8:
        /*000c*/ 	.word	0x00000000
        /*0010*/ 	.short	0x000d
        /*0012*/ 	.short	0x0048
        /*0014*/ 	.byte	0x00, 0xf4, 0x21, 0x00


	//----- nvinfo : EIATTR_KPARAM_INFO
	.align		4
.L_9:
        /*0018*/ 	.byte	0x04, 0x17
        /*001a*/ 	.short	(.L_11 - .L_10)
.L_10:
        /*001c*/ 	.word	0x00000000
        /*0020*/ 	.short	0x000c
        /*0022*/ 	.short	0x0040
        /*0024*/ 	.byte	0x00, 0xf4, 0x21, 0x00


	//----- nvinfo : EIATTR_KPARAM_INFO
	.align		4
.L_11:
        /*0028*/ 	.byte	0x04, 0x17
        /*002a*/ 	.short	(.L_13 - .L_12)
.L_12:
        /*002c*/ 	.word	0x00000000
        /*0030*/ 	.short	0x000b
        /*0032*/ 	.short	0x0038
        /*0034*/ 	.byte	0x00, 0xf0, 0x11, 0x00


	//----- nvinfo : EIATTR_KPARAM_INFO
	.align		4
.L_13:
        /*0038*/ 	.byte	0x04, 0x17
        /*003a*/ 	.short	(.L_15 - .L_14)
.L_14:
        /*003c*/ 	.word	0x00000000
        /*0040*/ 	.short	0x000a
        /*0042*/ 	.short	0x0034
        /*0044*/ 	.byte	0x00, 0xf0, 0x11, 0x00


	//----- nvinfo : EIATTR_KPARAM_INFO
	.align		4
.L_15:
        /*0048*/ 	.byte	0x04, 0x17
        /*004a*/ 	.short	(.L_17 - .L_16)
.L_16:
        /*004c*/ 	.word	0x00000000
        /*0050*/ 	.short	0x0009
        /*0052*/ 	.short	0x0030
        /*0054*/ 	.byte	0x00, 0xf0, 0x11, 0x00


	//----- nvinfo : EIATTR_KPARAM_INFO
	.align		4
.L_17:
        /*0058*/ 	.byte	0x04, 0x17
        /*005a*/ 	.short	(.L_19 - .L_18)
.L_18:
        /*005c*/ 	.word	0x00000000
        /*0060*/ 	.short	0x0008
        /*0062*/ 	.short	0x002c
        /*0064*/ 	.byte	0x00, 0xf0, 0x11, 0x00


	//----- nvinfo : EIATTR_KPARAM_INFO
	.align		4
.L_19:
        /*0068*/ 	.byte	0x04, 0x17
        /*006a*/ 	.short	(.L_21 - .L_20)
.L_20:
        /*006c*/ 	.word	0x00000000
        /*0070*/ 	.short	0x0007
        /*0072*/ 	.short	0x0028
        /*0074*/ 	.byte	0x00, 0xf0, 0x11, 0x00


	//----- nvinfo : EIATTR_KPARAM_INFO
	.align		4
.L_21:
        /*0078*/ 	.byte	0x04, 0x17
        /*007a*/ 	.short	(.L_23 - .L_22)
.L_22:
        /*007c*/ 	.word	0x00000000
        /*0080*/ 	.short	0x0006
        /*0082*/ 	.short	0x0024
        /*0084*/ 	.byte	0x00, 0xf0, 0x11, 0x00


	//----- nvinfo : EIATTR_KPARAM_INFO
	.align		4
.L_23:
        /*0088*/ 	.byte	0x04, 0x17
        /*008a*/ 	.short	(.L_25 - .L_24)
.L_24:
        /*008c*/ 	.word	0x00000000
        /*0090*/ 	.short	0x0005
        /*0092*/ 	.short	0x0020
        /*0094*/ 	.byte	0x00, 0xf0, 0x11, 0x00


	//----- nvinfo : EIATTR_KPARAM_INFO
	.align		4
.L_25:
        /*0098*/ 	.byte	0x04, 0x17
        /*009a*/ 	.short	(.L_27 - .L_26)
.L_26:
        /*009c*/ 	.word	0x00000000
        /*00a0*/ 	.short	0x0004
        /*00a2*/ 	.short	0x001c
        /*00a4*/ 	.byte	0x00, 0xf0, 0x11, 0x00


	//----- nvinfo : EIATTR_KPARAM_INFO
	.align		4
.L_27:
        /*00a8*/ 	.byte	0x04, 0x17
        /*00aa*/ 	.short	(.L_29 - .L_28)
.L_28:
        /*00ac*/ 	.word	0x00000000
        /*00b0*/ 	.short	0x0003
        /*00b2*/ 	.short	0x0018
        /*00b4*/ 	.byte	0x00, 0xf0, 0x11, 0x00


	//----- nvinfo : EIATTR_KPARAM_INFO
	.align		4
.L_29:
        /*00b8*/ 	.byte	0x04, 0x17
        /*00ba*/ 	.short	(.L_31 - .L_30)
.L_30:
        /*00bc*/ 	.word	0x00000000
        /*00c0*/ 	.short	0x0002
        /*00c2*/ 	.short	0x0010
        /*00c4*/ 	.byte	0x00, 0xf4, 0x21, 0x00


	//----- nvinfo : EIATTR_KPARAM_INFO
	.align		4
.L_31:
        /*00c8*/ 	.byte	0x04, 0x17
        /*00ca*/ 	.short	(.L_33 - .L_32)
.L_32:
        /*00cc*/ 	.word	0x00000000
        /*00d0*/ 	.short	0x0001
        /*00d2*/ 	.short	0x0008
        /*00d4*/ 	.byte	0x00, 0xf4, 0x21, 0x00


	//----- nvinfo : EIATTR_KPARAM_INFO
	.align		4
.L_33:
        /*00d8*/ 	.byte	0x04, 0x17
        /*00da*/ 	.short	(.L_35 - .L_34)
.L_34:
        /*00dc*/ 	.word	0x00000000
        /*00e0*/ 	.short	0x0000
        /*00e2*/ 	.short	0x0000
        /*00e4*/ 	.byte	0x00, 0xf4, 0x21, 0x00


	//----- nvinfo : EIATTR_SPARSE_MMA_MASK
	.align		4
.L_35:
        /*00e8*/ 	.byte	0x03, 0x50
        /*00ea*/ 	.short	0x0000


	//----- nvinfo : EIATTR_MAXREG_COUNT
	.align		4
        /*00ec*/ 	.byte	0x03, 0x1b
        /*00ee*/ 	.short	0x00ff


	//----- nvinfo : EIATTR_NUM_BARRIERS
	.align		4
        /*00f0*/ 	.byte	0x02, 0x4c
        /*00f2*/ 	.byte	0x01
	.zero		1


	//----- nvinfo : EIATTR_VRC_CTA_INIT_COUNT
	.align		4
        /*00f4*/ 	.byte	0x02, 0x4a
	.zero		1
	.zero		1


	//----- nvinfo : EIATTR_EXIT_INSTR_OFFSETS
	.align		4
        /*00f8*/ 	.byte	0x04, 0x1c
        /*00fa*/ 	.short	(.L_37 - .L_36)


	//   ....[0]....
.L_36:
        /*00fc*/ 	.word	0x000034a0


	//   ....[1]....
        /*0100*/ 	.word	0x000034d0


	//----- nvinfo : EIATTR_REQNTID
	.align		4
.L_37:
        /*0104*/ 	.byte	0x04, 0x10
        /*0106*/ 	.short	(.L_39 - .L_38)
.L_38:
        /*0108*/ 	.word	0x00000040
        /*010c*/ 	.word	0x00000001
        /*0110*/ 	.word	0x00000001


	//----- nvinfo : EIATTR_CBANK_PARAM_SIZE
	.align		4
.L_39:
        /*0114*/ 	.byte	0x03, 0x19
        /*0116*/ 	.short	0x0050


	//----- nvinfo : EIATTR_PARAM_CBANK
	.align		4
        /*0118*/ 	.byte	0x04, 0x0a
        /*011a*/ 	.short	(.L_41 - .L_40)
	.align		4
.L_40:
        /*011c*/ 	.word	index@(.nv.constant0.matmul_kernel)
        /*0120*/ 	.short	0x0380
        /*0122*/ 	.short	0x0050


	//----- nvinfo : EIATTR_SW_WAR
	.align		4
.L_41:
        /*0124*/ 	.byte	0x04, 0x36
        /*0126*/ 	.short	(.L_43 - .L_42)
.L_42:
        /*0128*/ 	.word	0x00000008
.L_43:


//--------------------- .nv.compat                --------------------------
	.section	.nv.compat,"",@"SHT_CUDA_COMPAT_INFO"
	.align	4
        /*0000*/ 	.byte	0x02, 0x02, 0x01, 0x00, 0x02, 0x05, 0x05, 0x00, 0x02, 0x03, 0x00, 0x00, 0x02, 0x06, 0x01, 0x00


//--------------------- .nv.callgraph             --------------------------
	.section	.nv.callgraph,"",@"SHT_CUDA_CALLGRAPH"
	.align	4
	.sectionentsize	8
	.align		4
        /*0000*/ 	.word	0x00000000
	.align		4
        /*0004*/ 	.word	0xffffffff
	.align		4
        /*0008*/ 	.word	0x00000000
	.align		4
        /*000c*/ 	.word	0xfffffffe
	.align		4
        /*0010*/ 	.word	0x00000000
	.align		4
        /*0014*/ 	.word	0xfffffffd
	.align		4
        /*0018*/ 	.word	0x00000000
	.align		4
        /*001c*/ 	.word	0xfffffffc


//--------------------- .text.matmul_kernel       --------------------------
	.section	.text.matmul_kernel,"ax",@progbits
	.align	128
        .global         matmul_kernel
        .type           matmul_kernel,@function
        .size           matmul_kernel,(.L_x_3 - matmul_kernel)
        .other          matmul_kernel,@"STO_CUDA_ENTRY STV_DEFAULT"
matmul_kernel:
.text.matmul_kernel:
[----:B------:R-:W0:Y:S08]  /*0000*/  LDC R1, c[0x0][0x37c] ;  /* 0x0000df00ff017b82 */ /* 0x000e300000000800 */
[----:B------:R-:W1:Y:S01]  /*0010*/  LDC.64 R20, c[0x0][0x398] ;  /* 0x0000e600ff147b82 */ /* 0x000e620000000a00 */
[----:B------:R-:W2:Y:S01]  /*0020*/  S2R R5, SR_CTAID.X ;  /* 0x0000000000057919 */ /* 0x000ea20000002500 */
[----:B------:R-:W-:Y:S01]  /*0030*/  UMOV UR4, 0x400 ;  /* 0x0000040000047882 */ /* 0x000fe20000000000 */
[----:B------:R-:W3:Y:S05]  /*0040*/  LDCU.64 UR6, c[0x0][0x358] ;  /* 0x00006b00ff0677ac */ /* 0x000eea0008000a00 */
[----:B------:R-:W4:Y:S08]  /*0050*/  LDC R16, c[0x0][0x3a0] ;  /* 0x0000e800ff107b82 */ /* 0x000f300000000800 */
[----:B------:R-:W5:Y:S01]  /*0060*/  S2UR UR5, SR_CgaCtaId ;  /* 0x00000000000579c3 */ /* 0x000f620000008800 */
[----:B-1----:R-:W-:-:S05]  /*0070*/  VIADD R0, R21, 0xf ;  /* 0x0000000f15007836 */ /* 0x002fca0000000000 */
[----:B------:R-:W-:Y:S01]  /*0080*/  SHF.R.S32.HI R3, RZ, 0x1f, R0 ;  /* 0x0000001fff037819 */ /* 0x000fe20000011400 */
[----:B----4-:R-:W-:-:S03]  /*0090*/  VIADD R16, R16, 0x3f ;  /* 0x0000003f10107836 */ /* 0x010fc60000000000 */
[----:B------:R-:W-:Y:S02]  /*00a0*/  LEA.HI R3, R3, R0, RZ, 0x4 ;  /* 0x0000000003037211 */ /* 0x000fe400078f20ff */
[----:B--2---:R-:W-:Y:S02]  /*00b0*/  IABS R8, R5 ;  /* 0x0000000500087213 */ /* 0x004fe40000000000 */
[----:B------:R-:W-:Y:S01]  /*00c0*/  SHF.R.S32.HI R3, RZ, 0x4, R3 ;  /* 0x00000004ff037819 */ /* 0x000fe20000011403 */
[----:B-----5:R-:W-:-:S04]  /*00d0*/  ULEA UR4, UR5, UR4, 0x18 ;  /* 0x0000000405047291 */ /* 0x020fc8000f8ec0ff */
[----:B------:R-:W-:-:S05]  /*00e0*/  IMAD.SHL.U32 R4, R3, 0x8, RZ ;  /* 0x0000000803047824 */ /* 0x000fca00078e00ff */
[-C--:B------:R-:W-:Y:S02]  /*00f0*/  IABS R7, R4.reuse ;  /* 0x0000000400077213 */ /* 0x080fe40000000000 */
[----:B------:R-:W-:Y:S02]  /*0100*/  IABS R10, R4 ;  /* 0x00000004000a7213 */ /* 0x000fe40000000000 */
[----:B------:R-:W1:Y:S08]  /*0110*/  I2F.RP R0, R7 ;  /* 0x0000000700007306 */ /* 0x000e700000209400 */
[----:B-1----:R-:W1:Y:S02]  /*0120*/  MUFU.RCP R0, R0 ;  /* 0x0000000000007308 */ /* 0x002e640000001000 */
[----:B-1----:R-:W-:-:S02]  /*0130*/  VIADD R2, R0, 0xffffffe ;  /* 0x0ffffffe00027836 */ /* 0x002fc40000000000 */
[----:B------:R-:W-:-:S04]  /*0140*/  IMAD.MOV R0, RZ, RZ, -R10 ;  /* 0x000000ffff007224 */ /* 0x000fc800078e0a0a */
[----:B------:R1:W2:Y:S02]  /*0150*/  F2I.FTZ.U32.TRUNC.NTZ R3, R2 ;  /* 0x0000000200037305 */ /* 0x0002a4000021f000 */
[----:B-1----:R-:W-:Y:S02]  /*0160*/  IMAD.MOV.U32 R2, RZ, RZ, RZ ;  /* 0x000000ffff027224 */ /* 0x002fe400078e00ff */
[----:B--2---:R-:W-:-:S04]  /*0170*/  IMAD.MOV R6, RZ, RZ, -R3 ;  /* 0x000000ffff067224 */ /* 0x004fc800078e0a03 */
[----:B------:R-:W-:Y:S02]  /*0180*/  IMAD R9, R6, R7, RZ ;  /* 0x0000000706097224 */ /* 0x000fe400078e02ff */
[----:B------:R-:W-:Y:S02]  /*0190*/  IMAD.MOV.U32 R6, RZ, RZ, R8 ;  /* 0x000000ffff067224 */ /* 0x000fe400078e0008 */
[----:B------:R-:W-:-:S06]  /*01a0*/  IMAD.HI.U32 R3, R3, R9, R2 ;  /* 0x0000000903037227 */ /* 0x000fcc00078e0002 */
[----:B------:R-:W-:-:S04]  /*01b0*/  IMAD.HI.U32 R3, R3, R6, RZ ;  /* 0x0000000603037227 */ /* 0x000fc800078e00ff */
[----:B------:R-:W-:-:S05]  /*01c0*/  IMAD R0, R3, R0, R6 ;  /* 0x0000000003007224 */ /* 0x000fca00078e0206 */
[----:B------:R-:W-:-:S13]  /*01d0*/  ISETP.GT.U32.AND P1, PT, R7, R0, PT ;  /* 0x000000000700720c */ /* 0x000fda0003f24070 */
[----:B------:R-:W-:Y:S02]  /*01e0*/  @!P1 IMAD.IADD R0, R0, 0x1, -R7 ;  /* 0x0000000100009824 */ /* 0x000fe400078e0a07 */
[----:B------:R-:W-:Y:S01]  /*01f0*/  @!P1 VIADD R3, R3, 0x1 ;  /* 0x0000000103039836 */ /* 0x000fe20000000000 */
[----:B------:R-:W-:Y:S02]  /*0200*/  ISETP.NE.AND P1, PT, R4, RZ, PT ;  /* 0x000000ff0400720c */ /* 0x000fe40003f25270 */
[----:B------:R-:W-:Y:S02]  /*0210*/  ISETP.GE.U32.AND P0, PT, R0, R7, PT ;  /* 0x000000070000720c */ /* 0x000fe40003f06070 */
[----:B------:R-:W-:-:S04]  /*0220*/  LOP3.LUT R0, R5, R4, RZ, 0x3c, !PT ;  /* 0x0000000405007212 */ /* 0x000fc800078e3cff */
[----:B------:R-:W-:Y:S01]  /*0230*/  ISETP.GE.AND P2, PT, R0, RZ, PT ;  /* 0x000000ff0000720c */ /* 0x000fe20003f46270 */
[----:B------:R-:W-:-:S06]  /*0240*/  VIADD R0, R20, 0x1f ;  /* 0x0000001f14007836 */ /* 0x000fcc0000000000 */
[----:B------:R-:W-:-:S04]  /*0250*/  @P0 VIADD R3, R3, 0x1 ;  /* 0x0000000103030836 */ /* 0x000fc80000000000 */
[----:B------:R-:W-:Y:S01]  /*0260*/  IMAD.MOV.U32 R2, RZ, RZ, R3 ;  /* 0x000000ffff027224 */ /* 0x000fe200078e0003 */
[----:B------:R-:W-:-:S03]  /*0270*/  SHF.R.S32.HI R3, RZ, 0x1f, R0 ;  /* 0x0000001fff037819 */ /* 0x000fc60000011400 */
[----:B------:R-:W-:Y:S01]  /*0280*/  @!P2 IMAD.MOV R2, RZ, RZ, -R2 ;  /* 0x000000ffff02a224 */ /* 0x000fe200078e0a02 */
[----:B------:R-:W-:Y:S02]  /*0290*/  @!P1 LOP3.LUT R2, RZ, R4, RZ, 0x33, !PT ;  /* 0x00000004ff029212 */ /* 0x000fe400078e33ff */
[----:B------:R-:W-:-:S03]  /*02a0*/  LEA.HI R3, R3, R0, RZ, 0x5 ;  /* 0x0000000003037211 */ /* 0x000fc600078f28ff */
[----:B------:R-:W-:Y:S02]  /*02b0*/  IMAD.SHL.U32 R6, R2, 0x8, RZ ;  /* 0x0000000802067824 */ /* 0x000fe400078e00ff */
[----:B------:R-:W-:-:S03]  /*02c0*/  IMAD.MOV R2, RZ, RZ, -R2 ;  /* 0x000000ffff027224 */ /* 0x000fc600078e0a02 */
[----:B------:R-:W-:Y:S01]  /*02d0*/  LEA.HI.SX32 R3, R3, -R6, 0x1b ;  /* 0x8000000603037211 */ /* 0x000fe200078fdaff */
[----:B------:R-:W-:-:S03]  /*02e0*/  IMAD R4, R4, R2, R5 ;  /* 0x0000000204047224 */ /* 0x000fc600078e0205 */
[----:B------:R-:W-:Y:S02]  /*02f0*/  VIMNMX R11, PT, PT, R3, 0x8, PT ;  /* 0x00000008030b7848 */ /* 0x000fe40003fe0100 */
[----:B------:R-:W-:Y:S02]  /*0300*/  IABS R9, R4 ;  /* 0x0000000400097213 */ /* 0x000fe40000000000 */
[----:B------:R-:W-:-:S04]  /*0310*/  IABS R7, R11 ;  /* 0x0000000b00077213 */ /* 0x000fc80000000000 */
[----:B------:R-:W1:Y:S08]  /*0320*/  I2F.RP R0, R7 ;  /* 0x0000000700007306 */ /* 0x000e700000209400 */
[----:B-1----:R-:W1:Y:S02]  /*0330*/  MUFU.RCP R0, R0 ;  /* 0x0000000000007308 */ /* 0x002e640000001000 */
[----:B-1----:R-:W-:-:S06]  /*0340*/  VIADD R3, R0, 0xffffffe ;  /* 0x0ffffffe00037836 */ /* 0x002fcc0000000000 */
[----:B------:R-:W1:Y:S02]  /*0350*/  F2I.FTZ.U32.TRUNC.NTZ R3, R3 ;  /* 0x0000000300037305 */ /* 0x000e64000021f000 */
[----:B-1----:R-:W-:-:S04]  /*0360*/  IMAD.MOV R8, RZ, RZ, -R3 ;  /* 0x000000ffff087224 */ /* 0x002fc800078e0a03 */
[----:B------:R-:W-:Y:S01]  /*0370*/  IMAD.MOV.U32 R2, RZ, RZ, R8 ;  /* 0x000000ffff027224 */ /* 0x000fe200078e0008 */
[----:B------:R-:W-:-:S03]  /*0380*/  IABS R8, R11 ;  /* 0x0000000b00087213 */ /* 0x000fc60000000000 */
[----:B------:R-:W-:Y:S02]  /*0390*/  IMAD R5, R2, R7, RZ ;  /* 0x0000000702057224 */ /* 0x000fe400078e02ff */
[----:B------:R-:W-:Y:S02]  /*03a0*/  IMAD.MOV.U32 R2, RZ, RZ, RZ ;  /* 0x000000ffff027224 */ /* 0x000fe400078e00ff */
[----:B------:R-:W-:Y:S02]  /*03b0*/  IMAD.MOV R0, RZ, RZ, -R8 ;  /* 0x000000ffff007224 */ /* 0x000fe400078e0a08 */
        /* <DEDUP_REMOVED lines=9> */
[----:B------:R-:W-:Y:S02]  /*0450*/  ISETP.GE.AND P2, PT, R0, RZ, PT ;  /* 0x000000ff0000720c */ /* 0x000fe40003f46270 */
[----:B------:R-:W1:Y:S05]  /*0460*/  S2R R0, SR_TID.X ;  /* 0x0000000000007919 */ /* 0x000e6a0000002100 */
[----:B------:R-:W-:Y:S01]  /*0470*/  @P0 VIADD R2, R2, 0x1 ;  /* 0x0000000102020836 */ /* 0x000fe20000000000 */
[----:B------:R-:W-:-:S03]  /*0480*/  ISETP.GT.AND P0, PT, R16, 0x3f, PT ;  /* 0x0000003f1000780c */ /* 0x000fc60003f04270 */
[----:B------:R-:W-:-:S04]  /*0490*/  IMAD.MOV.U32 R7, RZ, RZ, R2 ;  /* 0x000000ffff077224 */ /* 0x000fc800078e0002 */
[----:B------:R-:W-:Y:S01]  /*04a0*/  @!P2 IMAD.MOV R7, RZ, RZ, -R7 ;  /* 0x000000ffff07a224 */ /* 0x000fe200078e0a07 */
[----:B------:R-:W-:-:S05]  /*04b0*/  @!P1 LOP3.LUT R7, RZ, R11, RZ, 0x33, !PT ;  /* 0x0000000bff079212 */ /* 0x000fca00078e33ff */
[----:B------:R-:W-:Y:S01]  /*04c0*/  IMAD.MOV R2, RZ, RZ, -R7 ;  /* 0x000000ffff027224 */ /* 0x000fe200078e0a07 */
[----:B------:R-:W-:Y:S02]  /*04d0*/  @!P0 CS2R R48, SRZ ;  /* 0x0000000000308805 */ /* 0x000fe4000001ff00 */
[----:B------:R-:W-:Y:S01]  /*04e0*/  @!P0 CS2R R50, SRZ ;  /* 0x0000000000328805 */ /* 0x000fe2000001ff00 */
[----:B------:R-:W-:Y:S02]  /*04f0*/  IMAD.SHL.U32 R7, R7, 0x10, RZ ;  /* 0x0000001007077824 */ /* 0x000fe400078e00ff */
[----:B------:R-:W-:-:S04]  /*0500*/  IMAD R2, R11, R2, R4 ;  /* 0x000000020b027224 */ /* 0x000fc800078e0204 */
[----:B------:R-:W-:Y:S01]  /*0510*/  IMAD.IADD R2, R6, 0x1, R2 ;  /* 0x0000000106027824 */ /* 0x000fe200078e0202 */
[C---:B-1----:R-:W-:Y:S01]  /*0520*/  LOP3.LUT R3, R0.reuse, 0x1f, RZ, 0xc0, !PT ;  /* 0x0000001f00037812 */ /* 0x042fe200078ec0ff */
[----:B------:R-:W-:Y:S01]  /*0530*/  @!P0 IMAD.SHL.U32 R5, R0, 0x8, RZ ;  /* 0x0000000800058824 */ /* 0x000fe200078e00ff */
[----:B------:R-:W-:-:S03]  /*0540*/  SHF.R.U32.HI R4, RZ, 0x5, R0 ;  /* 0x00000005ff047819 */ /* 0x000fc60000011600 */
[----:B------:R-:W-:Y:S01]  /*0550*/  IMAD R2, R2, 0x20, R3 ;  /* 0x0000002002027824 */ /* 0x000fe200078e0203 */
[----:B------:R-:W-:Y:S02]  /*0560*/  LOP3.LUT R3, R0, 0x3f, RZ, 0xc0, !PT ;  /* 0x0000003f00037812 */ /* 0x000fe400078ec0ff */
[----:B------:R-:W-:Y:S01]  /*0570*/  SGXT.U32 R4, R4, 0x1 ;  /* 0x000000010404781a */ /* 0x000fe20000000000 */
[----:B0--3--:R-:W-:Y:S06]  /*0580*/  @!P0 BRA `(.L_x_0) ;  /* 0x0000002800b08947 */ /* 0x009fec0003800000 */
[----:B------:R-:W-:Y:S01]  /*0590*/  IABS R13, R20 ;  /* 0x00000014000d7213 */ /* 0x000fe20000000000 */
[C---:B------:R-:W-:Y:S01]  /*05a0*/  VIADD R14, R7.reuse, 0xb ;  /* 0x0000000b070e7836 */ /* 0x040fe20000000000 */
[----:B------:R-:W-:Y:S01]  /*05b0*/  IABS R32, R21 ;  /* 0x0000001500207213 */ /* 0x000fe20000000000 */
[C---:B------:R-:W-:Y:S01]  /*05c0*/  VIADD R26, R7.reuse, 0x8 ;  /* 0x00000008071a7836 */ /* 0x040fe20000000000 */
[----:B------:R-:W0:Y:S01]  /*05d0*/  I2F.RP R6, R13 ;  /* 0x0000000d00067306 */ /* 0x000e220000209400 */
[----:B------:R-:W-:Y:S01]  /*05e0*/  IABS R12, R2 ;  /* 0x00000002000c7213 */ /* 0x000fe20000000000 */
[C---:B------:R-:W-:Y:S01]  /*05f0*/  VIADD R22, R7.reuse, 0x9 ;  /* 0x0000000907167836 */ /* 0x040fe20000000000 */
[----:B------:R-:W-:Y:S01]  /*0600*/  ISETP.GE.AND P3, PT, R2, RZ, PT ;  /* 0x000000ff0200720c */ /* 0x000fe20003f66270 */
[C---:B------:R-:W-:Y:S01]  /*0610*/  VIADD R29, R7.reuse, 0x7 ;  /* 0x00000007071d7836 */ /* 0x040fe20000000000 */
[----:B------:R-:W-:Y:S01]  /*0620*/  ISETP.NE.AND P6, PT, R20, RZ, PT ;  /* 0x000000ff1400720c */ /* 0x000fe20003fc5270 */
[C---:B------:R-:W-:Y:S01]  /*0630*/  VIADD R30, R7.reuse, 0x6 ;  /* 0x00000006071e7836 */ /* 0x040fe20000000000 */
[----:B------:R-:W-:Y:S01]  /*0640*/  IABS R19, R14 ;  /* 0x0000000e00137213 */ /* 0x000fe20000000000 */
[----:B------:R-:W1:Y:S01]  /*0650*/  I2F.RP R5, R32 ;  /* 0x0000002000057306 */ /* 0x000e620000209400 */
[----:B------:R-:W-:Y:S01]  /*0660*/  IABS R23, R26 ;  /* 0x0000001a00177213 */ /* 0x000fe20000000000 */
[C---:B------:R-:W-:Y:S01]  /*0670*/  VIADD R31, R7.reuse, 0x5 ;  /* 0x00000005071f7836 */ /* 0x040fe20000000000 */
[----:B------:R-:W-:Y:S01]  /*0680*/  IABS R25, R29 ;  /* 0x0000001d00197213 */ /* 0x000fe20000000000 */
[C---:B------:R-:W-:Y:S01]  /*0690*/  VIADD R33, R7.reuse, 0x4 ;  /* 0x0000000407217836 */ /* 0x040fe20000000000 */
[----:B------:R-:W-:Y:S01]  /*06a0*/  IABS R27, R30 ;  /* 0x0000001e001b7213 */ /* 0x000fe20000000000 */
[C---:B------:R-:W-:Y:S01]  /*06b0*/  VIADD R34, R7.reuse, 0x3 ;  /* 0x0000000307227836 */ /* 0x040fe20000000000 */
[----:B------:R-:W2:Y:S01]  /*06c0*/  LDC.64 R56, c[0x0][0x388] ;  /* 0x0000e200ff387b82 */ /* 0x000ea20000000a00 */
[----:B0-----:R-:W0:Y:S01]  /*06d0*/  MUFU.RCP R6, R6 ;  /* 0x0000000600067308 */ /* 0x001e220000001000 */
[C---:B------:R-:W-:Y:S01]  /*06e0*/  VIADD R35, R7.reuse, 0x2 ;  /* 0x0000000207237836 */ /* 0x040fe20000000000 */
[----:B------:R-:W3:Y:S01]  /*06f0*/  LDCU UR5, c[0x0][0x3a4] ;  /* 0x00007480ff0577ac */ /* 0x000ee20008000800 */
[----:B------:R-:W-:Y:S01]  /*0700*/  VIADD R36, R7, 0x1 ;  /* 0x0000000107247836 */ /* 0x000fe20000000000 */
[----:B------:R-:W-:-:S02]  /*0710*/  LOP3.LUT R107, R4, 0x36, RZ, 0xfc, !PT ;  /* 0x00000036046b7812 */ /* 0x000fc400078efcff */
[----:B------:R-:W-:Y:S02]  /*0720*/  CS2R R48, SRZ ;  /* 0x0000000000307805 */ /* 0x000fe4000001ff00 */
[----:B------:R-:W-:Y:S01]  /*0730*/  IABS R24, R35 ;  /* 0x0000002300187213 */ /* 0x000fe20000000000 */
[----:B------:R-:W4:Y:S01]  /*0740*/  LDC.64 R80, c[0x0][0x380] ;  /* 0x0000e000ff507b82 */ /* 0x000f220000000a00 */
[----:B-1----:R-:W-:Y:S01]  /*0750*/  MUFU.RCP R5, R5 ;  /* 0x0000000500057308 */ /* 0x002fe20000001000 */
[C---:B------:R-:W-:Y:S02]  /*0760*/  LOP3.LUT R109, R4.reuse, 0x34, RZ, 0xfc, !PT ;  /* 0x00000034046d7812 */ /* 0x040fe400078efcff */
[----:B------:R-:W-:Y:S02]  /*0770*/  CS2R R50, SRZ ;  /* 0x0000000000327805 */ /* 0x000fe4000001ff00 */
[----:B------:R-:W-:Y:S02]  /*0780*/  LOP3.LUT R111, R4, 0x32, RZ, 0xfc, !PT ;  /* 0x00000032046f7812 */ /* 0x000fe400078efcff */
[----:B------:R-:W-:-:S02]  /*0790*/  CS2R R64, SRZ ;  /* 0x0000000000407805 */ /* 0x000fc4000001ff00 */
[C---:B------:R-:W-:Y:S02]  /*07a0*/  LOP3.LUT R113, R4.reuse, 0x30, RZ, 0xfc, !PT ;  /* 0x0000003004717812 */ /* 0x040fe400078efcff */
[----:B------:R-:W-:Y:S02]  /*07b0*/  CS2R R66, SRZ ;  /* 0x0000000000427805 */ /* 0x000fe4000001ff00 */
[----:B------:R-:W-:Y:S01]  /*07c0*/  LOP3.LUT R115, R4, 0x2e, RZ, 0xfc, !PT ;  /* 0x0000002e04737812 */ /* 0x000fe200078efcff */
[----:B0-----:R-:W-:Y:S01]  /*07d0*/  VIADD R10, R6, 0xffffffe ;  /* 0x0ffffffe060a7836 */ /* 0x001fe20000000000 */
[C---:B------:R-:W-:Y:S02]  /*07e0*/  LOP3.LUT R117, R4.reuse, 0x2c, RZ, 0xfc, !PT ;  /* 0x0000002c04757812 */ /* 0x040fe400078efcff */
[C---:B------:R-:W-:Y:S01]  /*07f0*/  LOP3.LUT R119, R4.reuse, 0x2a, RZ, 0xfc, !PT ;  /* 0x0000002a04777812 */ /* 0x040fe200078efcff */
[----:B------:R0:W1:Y:S01]  /*0800*/  F2I.FTZ.U32.TRUNC.NTZ R9, R10 ;  /* 0x0000000a00097305 */ /* 0x000062000021f000 */
[----:B------:R-:W-:-:S02]  /*0810*/  LOP3.LUT R121, R4, 0x28, RZ, 0xfc, !PT ;  /* 0x0000002804797812 */ /* 0x000fc400078efcff */
[C---:B------:R-:W-:Y:S02]  /*0820*/  LOP3.LUT R123, R4.reuse, 0x26, RZ, 0xfc, !PT ;  /* 0x00000026047b7812 */ /* 0x040fe400078efcff */
[C---:B------:R-:W-:Y:S02]  /*0830*/  LOP3.LUT R125, R4.reuse, 0x24, RZ, 0xfc, !PT ;  /* 0x00000024047d7812 */ /* 0x040fe400078efcff */
[C---:B------:R-:W-:Y:S01]  /*0840*/  LOP3.LUT R127, R4.reuse, 0x22, RZ, 0xfc, !PT ;  /* 0x00000022047f7812 */ /* 0x040fe200078efcff */
[----:B0-----:R-:W-:Y:S01]  /*0850*/  VIADD R10, R7, 0xc ;  /* 0x0000000c070a7836 */ /* 0x001fe20000000000 */
[C---:B------:R-:W-:Y:S02]  /*0860*/  LOP3.LUT R129, R4.reuse, 0x20, RZ, 0xfc, !PT ;  /* 0x0000002004817812 */ /* 0x040fe400078efcff */
[----:B------:R-:W-:Y:S02]  /*0870*/  LOP3.LUT R131, R4, 0x1e, RZ, 0xfc, !PT ;  /* 0x0000001e04837812 */ /* 0x000fe400078efcff */
[----:B------:R-:W-:Y:S01]  /*0880*/  IABS R17, R10 ;  /* 0x0000000a00117213 */ /* 0x000fe20000000000 */
[----:B-1----:R-:W-:Y:S01]  /*0890*/  IMAD.MOV R8, RZ, RZ, -R9 ;  /* 0x000000ffff087224 */ /* 0x002fe200078e0a09 */
[----:B------:R-:W-:-:S02]  /*08a0*/  ISETP.GE.AND P5, PT, R10, RZ, PT ;  /* 0x000000ff0a00720c */ /* 0x000fc40003fa6270 */
[----:B------:R-:W-:Y:S01]  /*08b0*/  LOP3.LUT R133, R4, 0x1c, RZ, 0xfc, !PT ;  /* 0x0000001c04857812 */ /* 0x000fe200078efcff */
[----:B------:R-:W-:Y:S01]  /*08c0*/  IMAD R11, R8, R13, RZ ;  /* 0x0000000d080b7224 */ /* 0x000fe200078e02ff */
[C---:B------:R-:W-:Y:S01]  /*08d0*/  LOP3.LUT R135, R4.reuse, 0x1a, RZ, 0xfc, !PT ;  /* 0x0000001a04877812 */ /* 0x040fe200078efcff */
[----:B------:R-:W-:Y:S01]  /*08e0*/  IMAD.MOV.U32 R8, RZ, RZ, RZ ;  /* 0x000000ffff087224 */ /* 0x000fe200078e00ff */
[C---:B------:R-:W-:Y:S02]  /*08f0*/  LOP3.LUT R137, R4.reuse, 0x18, RZ, 0xfc, !PT ;  /* 0x0000001804897812 */ /* 0x040fe400078efcff */
[C---:B------:R-:W-:Y:S01]  /*0900*/  LOP3.LUT R139, R4.reuse, 0x16, RZ, 0xfc, !PT ;  /* 0x00000016048b7812 */ /* 0x040fe200078efcff */
[----:B------:R-:W-:Y:S01]  /*0910*/  IMAD.HI.U32 R6, R9, R11, R8 ;  /* 0x0000000b09067227 */ /* 0x000fe200078e0008 */
[----:B------:R-:W-:-:S03]  /*0920*/  LOP3.LUT R141, R4, 0x14, RZ, 0xfc, !PT ;  /* 0x00000014048d7812 */ /* 0x000fc600078efcff */
[----:B------:R-:W-:Y:S02]  /*0930*/  VIADD R8, R5, 0xffffffe ;  /* 0x0ffffffe05087836 */ /* 0x000fe40000000000 */
[----:B------:R-:W-:Y:S02]  /*0940*/  IMAD.HI.U32 R6, R6, R12, RZ ;  /* 0x0000000c06067227 */ /* 0x000fe400078e00ff */
[----:B------:R0:W1:Y:S02]  /*0950*/  F2I.FTZ.U32.TRUNC.NTZ R9, R8 ;  /* 0x0000000800097305 */ /* 0x000064000021f000 */
[----:B------:R-:W-:Y:S02]  /*0960*/  IMAD.MOV R6, RZ, RZ, -R6 ;  /* 0x000000ffff067224 */ /* 0x000fe400078e0a06 */
[----:B------:R-:W-:Y:S02]  /*0970*/  VIADD R5, R7, 0xf ;  /* 0x0000000f07057836 */ /* 0x000fe40000000000 */
[----:B------:R-:W-:-:S02]  /*0980*/  IMAD R12, R13, R6, R12 ;  /* 0x000000060d0c7224 */ /* 0x000fc400078e020c */
[----:B0-----:R-:W-:Y:S01]  /*0990*/  IMAD.MOV.U32 R8, RZ, RZ, RZ ;  /* 0x000000ffff087224 */ /* 0x001fe200078e00ff */
[----:B------:R-:W-:Y:S02]  /*09a0*/  IABS R6, R5 ;  /* 0x0000000500067213 */ /* 0x000fe40000000000 */
[----:B------:R-:W-:Y:S02]  /*09b0*/  ISETP.GT.U32.AND P0, PT, R13, R12, PT ;  /* 0x0000000c0d00720c */ /* 0x000fe40003f04070 */
[----:B------:R-:W-:Y:S01]  /*09c0*/  ISETP.GE.AND P4, PT, R5, RZ, PT ;  /* 0x000000ff0500720c */ /* 0x000fe20003f86270 */
[----:B-1----:R-:W-:-:S04]  /*09d0*/  IMAD.MOV R11, RZ, RZ, -R9 ;  /* 0x000000ffff0b7224 */ /* 0x002fc800078e0a09 */
[----:B------:R-:W-:-:S04]  /*09e0*/  IMAD R11, R11, R32, RZ ;  /* 0x000000200b0b7224 */ /* 0x000fc800078e02ff */
[----:B------:R-:W-:-:S04]  /*09f0*/  IMAD.HI.U32 R8, R9, R11, R8 ;  /* 0x0000000b09087227 */ /* 0x000fc800078e0008 */
[----:B------:R-:W-:Y:S02]  /*0a00*/  IMAD.MOV.U32 R9, RZ, RZ, R6 ;  /* 0x000000ffff097224 */ /* 0x000fe400078e0006 */
[----:B------:R-:W-:Y:S02]  /*0a10*/  @!P0 IMAD.IADD R12, R12, 0x1, -R13 ;  /* 0x000000010c0c8824 */ /* 0x000fe400078e0a0d */
[----:B------:R-:W-:-:S03]  /*0a20*/  IMAD.HI.U32 R6, R8, R9, RZ ;  /* 0x0000000908067227 */ /* 0x000fc600078e00ff */
[----:B------:R-:W-:Y:S01]  /*0a30*/  ISETP.GT.U32.AND P0, PT, R13, R12, PT ;  /* 0x0000000c0d00720c */ /* 0x000fe20003f04070 */
[----:B------:R-:W-:Y:S02]  /*0a40*/  IMAD.MOV R6, RZ, RZ, -R6 ;  /* 0x000000ffff067224 */ /* 0x000fe400078e0a06 */
[----:B------:R-:W-:-:S04]  /*0a50*/  IMAD.HI.U32 R10, R8, R17, RZ ;  /* 0x00000011080a7227 */ /* 0x000fc800078e00ff */
[C---:B------:R-:W-:Y:S02]  /*0a60*/  IMAD R5, R32.reuse, R6, R9 ;  /* 0x0000000620057224 */ /* 0x040fe400078e0209 */
[C---:B------:R-:W-:Y:S02]  /*0a70*/  VIADD R6, R7.reuse, 0xe ;  /* 0x0000000e07067836 */ /* 0x040fe40000000000 */
[----:B------:R-:W-:Y:S01]  /*0a80*/  VIADD R9, R7, 0xd ;  /* 0x0000000d07097836 */ /* 0x000fe20000000000 */
[----:B------:R-:W-:Y:S01]  /*0a90*/  ISETP.GT.U32.AND P2, PT, R32, R5, PT ;  /* 0x000000052000720c */ /* 0x000fe20003f44070 */
[----:B------:R-:W-:Y:S01]  /*0aa0*/  @!P0 IMAD.IADD R12, R12, 0x1, -R13 ;  /* 0x000000010c0c8824 */ /* 0x000fe200078e0a0d */
[----:B------:R-:W-:Y:S01]  /*0ab0*/  IABS R13, R6 ;  /* 0x00000006000d7213 */ /* 0x000fe20000000000 */
[----:B------:R-:W-:Y:S01]  /*0ac0*/  IMAD.HI.U32 R11, R8, R19, RZ ;  /* 0x00000013080b7227 */ /* 0x000fe200078e00ff */
[----:B------:R-:W-:Y:S02]  /*0ad0*/  ISETP.GE.AND P0, PT, R6, RZ, PT ;  /* 0x000000ff0600720c */ /* 0x000fe40003f06270 */
[----:B------:R-:W-:Y:S01]  /*0ae0*/  IABS R15, R9 ;  /* 0x00000009000f7213 */ /* 0x000fe20000000000 */
[----:B------:R-:W-:Y:S01]  /*0af0*/  IMAD.HI.U32 R6, R8, R13, RZ ;  /* 0x0000000d08067227 */ /* 0x000fe200078e00ff */
[----:B------:R-:W-:-:S03]  /*0b00*/  ISETP.GE.AND P1, PT, R9, RZ, PT ;  /* 0x000000ff0900720c */ /* 0x000fc60003f26270 */
[----:B------:R-:W-:-:S04]  /*0b10*/  IMAD.HI.U32 R9, R8, R15, RZ ;  /* 0x0000000f08097227 */ /* 0x000fc800078e00ff */
[----:B------:R-:W-:Y:S02]  /*0b20*/  @!P2 IMAD.IADD R5, R5, 0x1, -R32 ;  /* 0x000000010505a824 */ /* 0x000fe400078e0a20 */
[----:B------:R-:W-:Y:S02]  /*0b30*/  IMAD.MOV R6, RZ, RZ, -R6 ;  /* 0x000000ffff067224 */ /* 0x000fe400078e0a06 */
[----:B------:R-:W-:Y:S01]  /*0b40*/  IMAD.MOV.U32 R28, RZ, RZ, R12 ;  /* 0x000000ffff1c7224 */ /* 0x000fe200078e000c */
[C---:B------:R-:W-:Y:S01]  /*0b50*/  ISETP.GT.U32.AND P2, PT, R32.reuse, R5, PT ;  /* 0x000000052000720c */ /* 0x040fe20003f44070 */
[----:B------:R-:W-:Y:S02]  /*0b60*/  IMAD.MOV R10, RZ, RZ, -R10 ;  /* 0x000000ffff0a7224 */ /* 0x000fe400078e0a0a */
[----:B------:R-:W-:Y:S02]  /*0b70*/  IMAD.MOV R9, RZ, RZ, -R9 ;  /* 0x000000ffff097224 */ /* 0x000fe400078e0a09 */
[----:B------:R-:W-:-:S02]  /*0b80*/  IMAD R6, R32, R6, R13 ;  /* 0x0000000620067224 */ /* 0x000fc400078e020d */
[----:B------:R-:W-:Y:S02]  /*0b90*/  IMAD.MOV R12, RZ, RZ, -R11 ;  /* 0x000000ffff0c7224 */ /* 0x000fe400078e0a0b */
[----:B------:R-:W-:Y:S01]  /*0ba0*/  @!P3 IMAD.MOV R28, RZ, RZ, -R28 ;  /* 0x000000ffff1cb224 */ /* 0x000fe200078e0a1c */
[----:B------:R-:W-:Y:S01]  /*0bb0*/  @!P6 LOP3.LUT R28, RZ, R20, RZ, 0x33, !PT ;  /* 0x00000014ff1ce212 */ /* 0x000fe200078e33ff */
[C---:B------:R-:W-:Y:S01]  /*0bc0*/  IMAD R11, R32.reuse, R10, R17 ;  /* 0x0000000a200b7224 */ /* 0x040fe200078e0211 */
[----:B------:R-:W-:Y:S01]  /*0bd0*/  ISETP.GT.U32.AND P6, PT, R32, R6, PT ;  /* 0x000000062000720c */ /* 0x000fe20003fc4070 */
[----:B------:R-:W-:Y:S01]  /*0be0*/  @!P2 IMAD.IADD R5, R5, 0x1, -R32 ;  /* 0x000000010505a824 */ /* 0x000fe200078e0a20 */
[----:B------:R-:W-:Y:S01]  /*0bf0*/  ISETP.GE.AND P3, PT, R14, RZ, PT ;  /* 0x000000ff0e00720c */ /* 0x000fe20003f66270 */
[----:B------:R-:W-:Y:S02]  /*0c00*/  IMAD R9, R32, R9, R15 ;  /* 0x0000000920097224 */ /* 0x000fe400078e020f */
[----:B------:R-:W-:-:S02]  /*0c10*/  IMAD.MOV.U32 R10, RZ, RZ, R5 ;  /* 0x000000ffff0a7224 */ /* 0x000fc400078e0005 */
[C---:B------:R-:W-:Y:S01]  /*0c20*/  IMAD R13, R32.reuse, R12, R19 ;  /* 0x0000000c200d7224 */ /* 0x040fe200078e0213 */
[----:B------:R-:W-:Y:S01]  /*0c30*/  IABS R19, R22 ;  /* 0x0000001600137213 */ /* 0x000fe20000000000 */
[----:B------:R-:W-:Y:S01]  /*0c40*/  @!P4 IMAD.MOV R10, RZ, RZ, -R10 ;  /* 0x000000ffff0ac224 */ /* 0x000fe200078e0a0a */
[----:B------:R-:W-:Y:S01]  /*0c50*/  ISETP.GT.U32.AND P4, PT, R32, R9, PT ;  /* 0x000000092000720c */ /* 0x000fe20003f84070 */
[----:B------:R-:W-:Y:S02]  /*0c60*/  VIADD R12, R7, 0xa ;  /* 0x0000000a070c7836 */ /* 0x000fe40000000000 */
[----:B------:R-:W-:Y:S02]  /*0c70*/  @!P6 IMAD.IADD R6, R6, 0x1, -R32 ;  /* 0x000000010606e824 */ /* 0x000fe400078e0a20 */
[----:B------:R-:W-:Y:S01]  /*0c80*/  IMAD.HI.U32 R14, R8, R23, RZ ;  /* 0x00000017080e7227 */ /* 0x000fe200078e00ff */
[----:B------:R-:W-:Y:S02]  /*0c90*/  IABS R17, R12 ;  /* 0x0000000c00117213 */ /* 0x000fe40000000000 */
[----:B------:R-:W-:Y:S01]  /*0ca0*/  ISETP.GT.U32.AND P6, PT, R32, R6, PT ;  /* 0x000000062000720c */ /* 0x000fe20003fc4070 */
[----:B------:R-:W-:Y:S01]  /*0cb0*/  IMAD.HI.U32 R15, R8, R25, RZ ;  /* 0x00000019080f7227 */ /* 0x000fe200078e00ff */
[----:B------:R-:W-:-:S03]  /*0cc0*/  ISETP.GE.AND P2, PT, R12, RZ, PT ;  /* 0x000000ff0c00720c */ /* 0x000fc60003f46270 */
[----:B------:R-:W-:Y:S02]  /*0cd0*/  @!P4 IMAD.IADD R9, R9, 0x1, -R32 ;  /* 0x000000010909c824 */ /* 0x000fe400078e0a20 */
[----:B------:R-:W-:-:S03]  /*0ce0*/  IMAD.HI.U32 R5, R8, R17, RZ ;  /* 0x0000001108057227 */ /* 0x000fc600078e00ff */
[----:B------:R-:W-:Y:S01]  /*0cf0*/  ISETP.GT.U32.AND P4, PT, R32, R9, PT ;  /* 0x000000092000720c */ /* 0x000fe20003f84070 */
[----:B------:R-:W-:-:S04]  /*0d00*/  IMAD.HI.U32 R12, R8, R19, RZ ;  /* 0x00000013080c7227 */ /* 0x000fc800078e00ff */
[----:B------:R-:W-:Y:S01]  /*0d10*/  @!P6 IMAD.IADD R6, R6, 0x1, -R32 ;  /* 0x000000010606e824 */ /* 0x000fe200078e0a20 */
[C---:B------:R-:W-:Y:S01]  /*0d20*/  ISETP.GT.U32.AND P6, PT, R32.reuse, R11, PT ;  /* 0x0000000b2000720c */ /* 0x040fe20003fc4070 */
[----:B------:R-:W-:Y:S02]  /*0d30*/  IMAD.MOV R5, RZ, RZ, -R5 ;  /* 0x000000ffff057224 */ /* 0x000fe400078e0a05 */
[----:B------:R-:W-:Y:S02]  /*0d40*/  IMAD.MOV R14, RZ, RZ, -R14 ;  /* 0x000000ffff0e7224 */ /* 0x000fe400078e0a0e */
[----:B------:R-:W-:Y:S02]  /*0d50*/  IMAD.MOV R18, RZ, RZ, -R12 ;  /* 0x000000ffff127224 */ /* 0x000fe400078e0a0c */
[----:B------:R-:W-:Y:S01]  /*0d60*/  @!P4 IMAD.IADD R9, R9, 0x1, -R32 ;  /* 0x000000010909c824 */ /* 0x000fe200078e0a20 */
[C---:B------:R-:W-:Y:S01]  /*0d70*/  ISETP.GT.U32.AND P4, PT, R32.reuse, R13, PT ;  /* 0x0000000d2000720c */ /* 0x040fe20003f84070 */
[----:B------:R-:W-:-:S02]  /*0d80*/  IMAD R5, R32, R5, R17 ;  /* 0x0000000520057224 */ /* 0x000fc400078e0211 */
[----:B------:R-:W-:Y:S02]  /*0d90*/  IMAD.MOV R20, RZ, RZ, -R15 ;  /* 0x000000ffff147224 */ /* 0x000fe400078e0a0f */
[--C-:B------:R-:W-:Y:S01]  /*0da0*/  @!P6 IMAD.IADD R11, R11, 0x1, -R32.reuse ;  /* 0x000000010b0be824 */ /* 0x100fe200078e0a20 */
[C---:B------:R-:W-:Y:S01]  /*0db0*/  ISETP.GT.U32.AND P6, PT, R32.reuse, R5, PT ;  /* 0x000000052000720c */ /* 0x040fe20003fc4070 */
[C---:B------:R-:W-:Y:S01]  /*0dc0*/  IMAD R17, R32.reuse, R14, R23 ;  /* 0x0000000e20117224 */ /* 0x040fe200078e0217 */
[----:B------:R-:W-:Y:S01]  /*0dd0*/  IABS R23, R31 ;  /* 0x0000001f00177213 */ /* 0x000fe20000000000 */
[C---:B------:R-:W-:Y:S02]  /*0de0*/  IMAD R15, R32.reuse, R18, R19 ;  /* 0x00000012200f7224 */ /* 0x040fe400078e0213 */
[----:B------:R-:W-:Y:S02]  /*0df0*/  IMAD.MOV.U32 R14, RZ, RZ, R9 ;  /* 0x000000ffff0e7224 */ /* 0x000fe400078e0009 */
[----:B------:R-:W-:Y:S01]  /*0e00*/  @!P4 IMAD.IADD R13, R13, 0x1, -R32 ;  /* 0x000000010d0dc824 */ /* 0x000fe200078e0a20 */
[C---:B------:R-:W-:Y:S01]  /*0e10*/  ISETP.GT.U32.AND P4, PT, R32.reuse, R11, PT ;  /* 0x0000000b2000720c */ /* 0x040fe20003f84070 */
[----:B------:R-:W-:Y:S01]  /*0e20*/  @!P1 IMAD.MOV R14, RZ, RZ, -R14 ;  /* 0x000000ffff0e9224 */ /* 0x000fe200078e0a0e */
[----:B------:R-:W-:Y:S01]  /*0e30*/  ISETP.GT.U32.AND P1, PT, R32, R15, PT ;  /* 0x0000000f2000720c */ /* 0x000fe20003f24070 */
[----:B------:R-:W-:-:S04]  /*0e40*/  IMAD.HI.U32 R12, R8, R27, RZ ;  /* 0x0000001b080c7227 */ /* 0x000fc800078e00ff */
[----:B------:R-:W-:Y:S02]  /*0e50*/  IMAD.MOV R12, RZ, RZ, -R12 ;  /* 0x000000ffff0c7224 */ /* 0x000fe400078e0a0c */
[C---:B------:R-:W-:Y:S01]  /*0e60*/  IMAD R19, R32.reuse, R20, R25 ;  /* 0x0000001420137224 */ /* 0x040fe200078e0219 */
[----:B------:R-:W-:Y:S01]  /*0e70*/  IABS R25, R33 ;  /* 0x0000002100197213 */ /* 0x000fe20000000000 */
[C---:B------:R-:W-:Y:S01]  /*0e80*/  IMAD R20, R32.reuse, R12, R27 ;  /* 0x0000000c20147224 */ /* 0x040fe200078e021b */
[----:B------:R-:W-:Y:S01]  /*0e90*/  IABS R27, R34 ;  /* 0x00000022001b7213 */ /* 0x000fe20000000000 */
[--C-:B------:R-:W-:Y:S01]  /*0ea0*/  @!P4 IMAD.IADD R11, R11, 0x1, -R32.reuse ;  /* 0x000000010b0bc824 */ /* 0x100fe200078e0a20 */
[----:B------:R-:W-:Y:S01]  /*0eb0*/  ISETP.GT.U32.AND P4, PT, R32, R17, PT ;  /* 0x000000112000720c */ /* 0x000fe20003f84070 */
[----:B------:R-:W-:Y:S01]  /*0ec0*/  @!P1 IMAD.IADD R15, R15, 0x1, -R32 ;  /* 0x000000010f0f9824 */ /* 0x000fe200078e0a20 */
[----:B------:R-:W-:Y:S01]  /*0ed0*/  ISETP.GE.AND P1, PT, R22, RZ, PT ;  /* 0x000000ff1600720c */ /* 0x000fe20003f26270 */
[----:B------:R-:W-:-:S02]  /*0ee0*/  IMAD.MOV.U32 R12, RZ, RZ, R6 ;  /* 0x000000ffff0c7224 */ /* 0x000fc400078e0006 */
[----:B------:R-:W-:-:S04]  /*0ef0*/  IMAD.HI.U32 R6, R8, R23, RZ ;  /* 0x0000001708067227 */ /* 0x000fc800078e00ff */
[----:B------:R-:W-:Y:S02]  /*0f00*/  @!P6 IMAD.IADD R5, R5, 0x1, -R32 ;  /* 0x000000010505e824 */ /* 0x000fe400078e0a20 */
[----:B------:R-:W-:Y:S01]  /*0f10*/  @!P0 IMAD.MOV R12, RZ, RZ, -R12 ;  /* 0x000000ffff0c8224 */ /* 0x000fe200078e0a0c */
[C---:B------:R-:W-:Y:S01]  /*0f20*/  ISETP.GT.U32.AND P0, PT, R32.reuse, R13, PT ;  /* 0x0000000d2000720c */ /* 0x040fe20003f04070 */
[----:B------:R-:W-:Y:S01]  /*0f30*/  @!P4 IMAD.IADD R17, R17, 0x1, -R32 ;  /* 0x000000011111c824 */ /* 0x000fe200078e0a20 */
[C---:B------:R-:W-:Y:S01]  /*0f40*/  ISETP.GT.U32.AND P4, PT, R32.reuse, R15, PT ;  /* 0x0000000f2000720c */ /* 0x040fe20003f84070 */
[----:B------:R-:W-:Y:S01]  /*0f50*/  IMAD.MOV R6, RZ, RZ, -R6 ;  /* 0x000000ffff067224 */ /* 0x000fe200078e0a06 */
[----:B------:R-:W-:Y:S01]  /*0f60*/  ISETP.GT.U32.AND P6, PT, R32, R5, PT ;  /* 0x000000052000720c */ /* 0x000fe20003fc4070 */
[----:B------:R-:W-:-:S04]  /*0f70*/  IMAD.HI.U32 R9, R8, R25, RZ ;  /* 0x0000001908097227 */ /* 0x000fc800078e00ff */
[C---:B------:R-:W-:Y:S02]  /*0f80*/  IMAD R22, R32.reuse, R6, R23 ;  /* 0x0000000620167224 */ /* 0x040fe400078e0217 */
[----:B------:R-:W-:Y:S02]  /*0f90*/  IMAD.MOV R9, RZ, RZ, -R9 ;  /* 0x000000ffff097224 */ /* 0x000fe400078e0a09 */
[--C-:B------:R-:W-:Y:S01]  /*0fa0*/  @!P0 IMAD.IADD R13, R13, 0x1, -R32.reuse ;  /* 0x000000010d0d8824 */ /* 0x100fe200078e0a20 */
[C---:B------:R-:W-:Y:S01]  /*0fb0*/  ISETP.GT.U32.AND P0, PT, R32.reuse, R19, PT ;  /* 0x000000132000720c */ /* 0x040fe20003f04070 */
[----:B------:R-:W-:Y:S01]  /*0fc0*/  @!P4 IMAD.IADD R15, R15, 0x1, -R32 ;  /* 0x000000010f0fc824 */ /* 0x000fe200078e0a20 */
[C---:B------:R-:W-:Y:S01]  /*0fd0*/  ISETP.GT.U32.AND P4, PT, R32.reuse, R22, PT ;  /* 0x000000162000720c */ /* 0x040fe20003f84070 */
[----:B------:R-:W-:Y:S01]  /*0fe0*/  IMAD R23, R32, R9, R25 ;  /* 0x0000000920177224 */ /* 0x000fe200078e0219 */
[----:B------:R-:W-:Y:S01]  /*0ff0*/  IABS R9, R36 ;  /* 0x0000002400097213 */ /* 0x000fe20000000000 */
[----:B------:R-:W-:-:S04]  /*1000*/  IMAD.HI.U32 R18, R8, R27, RZ ;  /* 0x0000001b08127227 */ /* 0x000fc800078e00ff */
[----:B------:R-:W-:Y:S02]  /*1010*/  IMAD.MOV.U32 R25, RZ, RZ, R24 ;  /* 0x000000ffff197224 */ /* 0x000fe400078e0018 */
[----:B------:R-:W-:Y:S01]  /*1020*/  @!P6 IMAD.IADD R5, R5, 0x1, -R32 ;  /* 0x000000010505e824 */ /* 0x000fe200078e0a20 */
[----:B------:R-:W-:Y:S01]  /*1030*/  ISETP.GT.U32.AND P6, PT, R32, R20, PT ;  /* 0x000000142000720c */ /* 0x000fe20003fc4070 */
[----:B------:R-:W-:Y:S02]  /*1040*/  IMAD.MOV R18, RZ, RZ, -R18 ;  /* 0x000000ffff127224 */ /* 0x000fe400078e0a12 */
[----:B------:R-:W-:-:S04]  /*1050*/  IMAD.HI.U32 R6, R8, R25, RZ ;  /* 0x0000001908067227 */ /* 0x000fc800078e00ff */
[----:B------:R-:W-:Y:S01]  /*1060*/  IMAD R24, R32, R18, R27 ;  /* 0x0000001220187224 */ /* 0x000fe200078e021b */
[----:B------:R-:W-:Y:S01]  /*1070*/  IABS R27, R7 ;  /* 0x00000007001b7213 */ /* 0x000fe20000000000 */
[----:B------:R-:W-:Y:S02]  /*1080*/  IMAD.MOV R6, RZ, RZ, -R6 ;  /* 0x000000ffff067224 */ /* 0x000fe400078e0a06 */
[--C-:B------:R-:W-:Y:S02]  /*1090*/  @!P4 IMAD.IADD R22, R22, 0x1, -R32.reuse ;  /* 0x000000011616c824 */ /* 0x100fe400078e0a20 */
[----:B------:R-:W-:Y:S01]  /*10a0*/  @!P0 IMAD.IADD R19, R19, 0x1, -R32 ;  /* 0x0000000113138824 */ /* 0x000fe200078e0a20 */
[C---:B------:R-:W-:Y:S01]  /*10b0*/  ISETP.GT.U32.AND P0, PT, R32.reuse, R17, PT ;  /* 0x000000112000720c */ /* 0x040fe20003f04070 */
[C---:B------:R-:W-:Y:S02]  /*10c0*/  IMAD R25, R32.reuse, R6, R25 ;  /* 0x0000000620197224 */ /* 0x040fe400078e0219 */
[----:B------:R-:W-:Y:S01]  /*10d0*/  @!P3 IMAD.MOV R13, RZ, RZ, -R13 ;  /* 0x000000ffff0db224 */ /* 0x000fe200078e0a0d */
[----:B------:R-:W-:Y:S01]  /*10e0*/  ISETP.GT.U32.AND P3, PT, R32, R22, PT ;  /* 0x000000162000720c */ /* 0x000fe20003f64070 */
[----:B------:R-:W-:Y:S01]  /*10f0*/  IMAD.HI.U32 R6, R8, R9, RZ ;  /* 0x0000000908067227 */ /* 0x000fe200078e00ff */
[----:B------:R-:W-:-:S03]  /*1100*/  ISETP.GT.U32.AND P4, PT, R32, R25, PT ;  /* 0x000000192000720c */ /* 0x000fc60003f84070 */
[----:B------:R-:W-:-:S04]  /*1110*/  IMAD.HI.U32 R8, R8, R27, RZ ;  /* 0x0000001b08087227 */ /* 0x000fc800078e00ff */
[----:B------:R-:W-:Y:S01]  /*1120*/  @!P6 IMAD.IADD R20, R20, 0x1, -R32 ;  /* 0x000000011414e824 */ /* 0x000fe200078e0a20 */
[C---:B------:R-:W-:Y:S01]  /*1130*/  ISETP.GT.U32.AND P6, PT, R32.reuse, R19, PT ;  /* 0x000000132000720c */ /* 0x040fe20003fc4070 */
[----:B------:R-:W-:Y:S02]  /*1140*/  IMAD.MOV R8, RZ, RZ, -R8 ;  /* 0x000000ffff087224 */ /* 0x000fe400078e0a08 */
[----:B------:R-:W-:Y:S01]  /*1150*/  @!P5 IMAD.MOV R11, RZ, RZ, -R11 ;  /* 0x000000ffff0bd224 */ /* 0x000fe200078e0a0b */
[C---:B------:R-:W-:Y:S01]  /*1160*/  ISETP.GT.U32.AND P5, PT, R32.reuse, R20, PT ;  /* 0x000000142000720c */ /* 0x040fe20003fa4070 */
[----:B------:R-:W-:Y:S02]  /*1170*/  IMAD R27, R32, R8, R27 ;  /* 0x00000008201b7224 */ /* 0x000fe400078e021b */
[----:B------:R-:W-:Y:S02]  /*1180*/  @!P3 IMAD.IADD R22, R22, 0x1, -R32 ;  /* 0x000000011616b824 */ /* 0x000fe400078e0a20 */
[----:B------:R-:W-:Y:S01]  /*1190*/  IMAD.MOV R6, RZ, RZ, -R6 ;  /* 0x000000ffff067224 */ /* 0x000fe200078e0a06 */
[----:B------:R-:W-:Y:S01]  /*11a0*/  ISETP.GT.U32.AND P3, PT, R32, R27, PT ;  /* 0x0000001b2000720c */ /* 0x000fe20003f64070 */
[----:B------:R-:W-:-:S02]  /*11b0*/  IMAD.MOV.U32 R18, RZ, RZ, R5 ;  /* 0x000000ffff127224 */ /* 0x000fc400078e0005 */
[--C-:B------:R-:W-:Y:S01]  /*11c0*/  @!P6 IMAD.IADD R19, R19, 0x1, -R32.reuse ;  /* 0x000000011313e824 */ /* 0x100fe200078e0a20 */
[----:B------:R-:W-:Y:S01]  /*11d0*/  ISETP.GT.U32.AND P6, PT, R32, R24, PT ;  /* 0x000000182000720c */ /* 0x000fe20003fc4070 */
[----:B------:R-:W-:Y:S02]  /*11e0*/  IMAD.SHL.U32 R5, R0, 0x8, RZ ;  /* 0x0000000800057824 */ /* 0x000fe400078e00ff */
[--C-:B------:R-:W-:Y:S01]  /*11f0*/  @!P5 IMAD.IADD R20, R20, 0x1, -R32.reuse ;  /* 0x000000011414d824 */ /* 0x100fe200078e0a20 */
[----:B------:R-:W-:Y:S01]  /*1200*/  ISETP.GE.AND P5, PT, R26, RZ, PT ;  /* 0x000000ff1a00720c */ /* 0x000fe20003fa6270 */
[----:B------:R-:W-:Y:S01]  /*1210*/  IMAD R26, R32, R6, R9 ;  /* 0x00000006201a7224 */ /* 0x000fe200078e0209 */
[----:B------:R-:W-:Y:S01]  /*1220*/  LOP3.LUT R6, R0, 0x7, RZ, 0xc0, !PT ;  /* 0x0000000700067812 */ /* 0x000fe200078ec0ff */
[--C-:B------:R-:W-:Y:S01]  /*1230*/  @!P0 IMAD.IADD R17, R17, 0x1, -R32.reuse ;  /* 0x0000000111118824 */ /* 0x100fe200078e0a20 */
[----:B------:R-:W-:Y:S01]  /*1240*/  ISETP.GT.U32.AND P0, PT, R32, R23, PT ;  /* 0x000000172000720c */ /* 0x000fe20003f04070 */
[--C-:B------:R-:W-:Y:S01]  /*1250*/  @!P3 IMAD.IADD R27, R27, 0x1, -R32.reuse ;  /* 0x000000011b1bb824 */ /* 0x100fe200078e0a20 */
[----:B------:R-:W-:Y:S01]  /*1260*/  LOP3.LUT R9, R5, 0x30, RZ, 0xc0, !PT ;  /* 0x0000003005097812 */ /* 0x000fe200078ec0ff */
[----:B------:R-:W-:-:S02]  /*1270*/  @!P4 IMAD.IADD R25, R25, 0x1, -R32 ;  /* 0x000000011919c824 */ /* 0x000fc400078e0a20 */
[----:B------:R-:W-:Y:S01]  /*1280*/  @!P6 IMAD.IADD R24, R24, 0x1, -R32 ;  /* 0x000000011818e824 */ /* 0x000fe200078e0a20 */
[C---:B------:R-:W-:Y:S01]  /*1290*/  ISETP.GT.U32.AND P6, PT, R32.reuse, R26, PT ;  /* 0x0000001a2000720c */ /* 0x040fe20003fc4070 */
[----:B------:R-:W-:Y:S01]  /*12a0*/  @!P1 IMAD.MOV R15, RZ, RZ, -R15 ;  /* 0x000000ffff0f9224 */ /* 0x000fe200078e0a0f */
[----:B------:R-:W-:Y:S01]  /*12b0*/  ISETP.GT.U32.AND P3, PT, R32, R27, PT ;  /* 0x0000001b2000720c */ /* 0x000fe20003f64070 */
[----:B------:R-:W-:Y:S01]  /*12c0*/  @!P5 IMAD.MOV R17, RZ, RZ, -R17 ;  /* 0x000000ffff11d224 */ /* 0x000fe200078e0a11 */
[----:B------:R-:W-:Y:S01]  /*12d0*/  ISETP.GE.AND P5, PT, R30, RZ, PT ;  /* 0x000000ff1e00720c */ /* 0x000fe20003fa6270 */
[----:B------:R-:W-:Y:S01]  /*12e0*/  IMAD R30, R6, 0x40, R9 ;  /* 0x00000040061e7824 */ /* 0x000fe200078e0209 */
[----:B------:R-:W-:Y:S01]  /*12f0*/  SHF.R.S32.HI R9, RZ, 0x1f, R16 ;  /* 0x0000001fff097819 */ /* 0x000fe20000011410 */
[----:B------:R-:W-:Y:S01]  /*1300*/  @!P0 IMAD.IADD R23, R23, 0x1, -R32 ;  /* 0x0000000117178824 */ /* 0x000fe200078e0a20 */
[----:B------:R-:W-:Y:S01]  /*1310*/  ISETP.GT.U32.AND P1, PT, R32, R24, PT ;  /* 0x000000182000720c */ /* 0x000fe20003f24070 */
[----:B------:R-:W-:Y:S01]  /*1320*/  @!P2 IMAD.MOV R18, RZ, RZ, -R18 ;  /* 0x000000ffff12a224 */ /* 0x000fe200078e0a12 */
[----:B------:R-:W-:Y:S01]  /*1330*/  LEA.HI R16, R9, R16, RZ, 0x6 ;  /* 0x0000001009107211 */ /* 0x000fe200078f30ff */
[----:B------:R-:W-:Y:S01]  /*1340*/  IMAD.SHL.U32 R8, R0, 0x2, RZ ;  /* 0x0000000200087824 */ /* 0x000fe200078e00ff */
[----:B------:R-:W-:Y:S01]  /*1350*/  LOP3.LUT R9, RZ, R21, RZ, 0x33, !PT ;  /* 0x00000015ff097212 */ /* 0x000fe200078e33ff */
[--C-:B------:R-:W-:Y:S01]  /*1360*/  @!P6 IMAD.IADD R26, R26, 0x1, -R32.reuse ;  /* 0x000000011a1ae824 */ /* 0x100fe200078e0a20 */
[----:B------:R-:W-:Y:S01]  /*1370*/  ISETP.GE.AND P0, PT, R29, RZ, PT ;  /* 0x000000ff1d00720c */ /* 0x000fe20003f06270 */
[----:B------:R-:W-:Y:S01]  /*1380*/  @!P3 IMAD.IADD R27, R27, 0x1, -R32 ;  /* 0x000000011b1bb824 */ /* 0x000fe200078e0a20 */
[----:B------:R-:W-:Y:S01]  /*1390*/  ISETP.NE.AND P3, PT, R21, RZ, PT ;  /* 0x000000ff1500720c */ /* 0x000fe20003f65270 */
[----:B------:R-:W-:Y:S01]  /*13a0*/  @!P5 IMAD.MOV R20, RZ, RZ, -R20 ;  /* 0x000000ffff14d224 */ /* 0x000fe200078e0a14 */
[----:B------:R-:W0:Y:S01]  /*13b0*/  LDC R21, c[0x0][0x3b0] ;  /* 0x0000ec00ff157b82 */ /* 0x000e220000000800 */
[----:B------:R-:W-:Y:S01]  /*13c0*/  ISETP.GT.U32.AND P6, PT, R32, R26, PT ;  /* 0x0000001a2000720c */ /* 0x000fe20003fc4070 */
[----:B---3--:R-:W-:Y:S01]  /*13d0*/  IMAD R28, R28, UR5, RZ ;  /* 0x000000051c1c7c24 */ /* 0x008fe2000f8e02ff */
[----:B------:R-:W-:Y:S01]  /*13e0*/  ISETP.GT.U32.AND P2, PT, R32, R23, PT ;  /* 0x000000172000720c */ /* 0x000fe20003f44070 */
[----:B------:R-:W-:Y:S01]  /*13f0*/  @!P1 IMAD.IADD R24, R24, 0x1, -R32 ;  /* 0x0000000118189824 */ /* 0x000fe200078e0a20 */
[----:B------:R-:W-:Y:S01]  /*1400*/  ISETP.GT.U32.AND P4, PT, R32, R25, PT ;  /* 0x000000192000720c */ /* 0x000fe20003f84070 */
[----:B------:R-:W1:Y:S01]  /*1410*/  LDCU UR5, c[0x0][0x3a0] ;  /* 0x00007400ff0577ac */ /* 0x000e620008000800 */
[----:B------:R-:W-:-:S02]  /*1420*/  ISETP.GE.AND P1, PT, R34, RZ, PT ;  /* 0x000000ff2200720c */ /* 0x000fc40003f26270 */
[----:B------:R-:W-:Y:S01]  /*1430*/  @!P0 IMAD.MOV R19, RZ, RZ, -R19 ;  /* 0x000000ffff138224 */ /* 0x000fe200078e0a13 */
[----:B------:R-:W-:Y:S02]  /*1440*/  ISETP.GE.AND P0, PT, R31, RZ, PT ;  /* 0x000000ff1f00720c */ /* 0x000fe40003f06270 */
[----:B------:R-:W-:Y:S02]  /*1450*/  ISETP.GE.AND P5, PT, R7, RZ, PT ;  /* 0x000000ff0700720c */ /* 0x000fe40003fa6270 */
[--C-:B------:R-:W-:Y:S01]  /*1460*/  @!P6 IMAD.IADD R26, R26, 0x1, -R32.reuse ;  /* 0x000000011a1ae824 */ /* 0x100fe200078e0a20 */
[----:B------:R-:W-:Y:S01]  /*1470*/  ISETP.GE.AND P6, PT, R36, RZ, PT ;  /* 0x000000ff2400720c */ /* 0x000fe20003fc6270 */
[--C-:B------:R-:W-:Y:S01]  /*1480*/  @!P2 IMAD.IADD R23, R23, 0x1, -R32.reuse ;  /* 0x000000011717a824 */ /* 0x100fe200078e0a20 */
[----:B------:R-:W-:Y:S01]  /*1490*/  ISETP.GE.AND P2, PT, R33, RZ, PT ;  /* 0x000000ff2100720c */ /* 0x000fe20003f46270 */
[----:B------:R-:W-:Y:S01]  /*14a0*/  @!P4 IMAD.IADD R25, R25, 0x1, -R32 ;  /* 0x000000011919c824 */ /* 0x000fe200078e0a20 */
[----:B------:R-:W-:Y:S01]  /*14b0*/  ISETP.GE.AND P4, PT, R35, RZ, PT ;  /* 0x000000ff2300720c */ /* 0x000fe20003f86270 */
[----:B------:R-:W-:Y:S01]  /*14c0*/  @!P1 IMAD.MOV R24, RZ, RZ, -R24 ;  /* 0x000000ffff189224 */ /* 0x000fe200078e0a18 */
[C---:B------:R-:W-:Y:S01]  /*14d0*/  SEL R14, R9.reuse, R14, !P3 ;  /* 0x0000000e090e7207 */ /* 0x040fe20005800000 */
[----:B------:R-:W-:Y:S01]  /*14e0*/  IMAD R33, R6, 0x90, RZ ;  /* 0x0000009006217824 */ /* 0x000fe200078e02ff */
[C---:B------:R-:W-:Y:S01]  /*14f0*/  SEL R18, R9.reuse, R18, !P3 ;  /* 0x0000001209127207 */ /* 0x040fe20005800000 */
[----:B------:R-:W-:Y:S01]  /*1500*/  @!P0 IMAD.MOV R22, RZ, RZ, -R22 ;  /* 0x000000ffff168224 */ /* 0x000fe200078e0a16 */
[C---:B------:R-:W-:Y:S01]  /*1510*/  SEL R10, R9.reuse, R10, !P3 ;  /* 0x0000000a090a7207 */ /* 0x040fe20005800000 */
[-C--:B0-----:R-:W-:Y:S01]  /*1520*/  IMAD R14, R14, R21.reuse, RZ ;  /* 0x000000150e0e7224 */ /* 0x081fe200078e02ff */
[C---:B------:R-:W-:Y:S01]  /*1530*/  SEL R12, R9.reuse, R12, !P3 ;  /* 0x0000000c090c7207 */ /* 0x040fe20005800000 */
[----:B------:R-:W-:Y:S01]  /*1540*/  IMAD R18, R18, R21, RZ ;  /* 0x0000001512127224 */ /* 0x000fe200078e02ff */
[C---:B------:R-:W-:Y:S01]  /*1550*/  SEL R11, R9.reuse, R11, !P3 ;  /* 0x0000000b090b7207 */ /* 0x040fe20005800000 */
[----:B------:R-:W-:Y:S01]  /*1560*/  @!P6 IMAD.MOV R26, RZ, RZ, -R26 ;  /* 0x000000ffff1ae224 */ /* 0x000fe200078e0a1a */
[-C--:B--2---:R-:W-:Y:S01]  /*1570*/  LEA R100, P1, R14, R56.reuse, 0x1 ;  /* 0x000000380e647211 */ /* 0x084fe200078208ff */
[----:B------:R-:W-:Y:S01]  /*1580*/  @!P2 IMAD.MOV R23, RZ, RZ, -R23 ;  /* 0x000000ffff17a224 */ /* 0x000fe200078e0a17 */
[----:B------:R-:W-:Y:S01]  /*1590*/  LEA R92, P6, R18, R56, 0x1 ;  /* 0x00000038125c7211 */ /* 0x000fe200078c08ff */
[----:B------:R-:W-:Y:S01]  /*15a0*/  @!P4 IMAD.MOV R25, RZ, RZ, -R25 ;  /* 0x000000ffff19c224 */ /* 0x000fe200078e0a19 */
[C---:B------:R-:W-:Y:S01]  /*15b0*/  SEL R13, R9.reuse, R13, !P3 ;  /* 0x0000000d090d7207 */ /* 0x040fe20005800000 */
[----:B------:R-:W-:Y:S01]  /*15c0*/  @!P5 IMAD.MOV R27, RZ, RZ, -R27 ;  /* 0x000000ffff1bd224 */ /* 0x000fe200078e0a1b */
[C---:B------:R-:W-:Y:S01]  /*15d0*/  SEL R15, R9.reuse, R15, !P3 ;  /* 0x0000000f090f7207 */ /* 0x040fe20005800000 */
[----:B------:R-:W-:Y:S01]  /*15e0*/  IMAD R10, R10, R21, RZ ;  /* 0x000000150a0a7224 */ /* 0x000fe200078e02ff */
[----:B------:R-:W-:Y:S01]  /*15f0*/  SEL R17, R9, R17, !P3 ;  /* 0x0000001109117207 */ /* 0x000fe20005800000 */
[----:B------:R-:W-:Y:S01]  /*1600*/  IMAD R12, R12, R21, RZ ;  /* 0x000000150c0c7224 */ /* 0x000fe200078e02ff */
[----:B------:R-:W-:Y:S01]  /*1610*/  LEA.HI.X.SX32 R101, R14, R57, 0x1, P1 ;  /* 0x000000390e657211 */ /* 0x000fe200008f0eff */
[----:B------:R-:W-:Y:S01]  /*1620*/  IMAD R11, R11, R21, RZ ;  /* 0x000000150b0b7224 */ /* 0x000fe200078e02ff */
[----:B------:R-:W-:Y:S01]  /*1630*/  SEL R19, R9, R19, !P3 ;  /* 0x0000001309137207 */ /* 0x000fe20005800000 */
[----:B------:R-:W0:Y:S01]  /*1640*/  LDC R14, c[0x0][0x3ac] ;  /* 0x0000eb00ff0e7b82 */ /* 0x000e220000000800 */
[----:B------:R-:W-:Y:S01]  /*1650*/  LEA.HI.X.SX32 R93, R18, R57, 0x1, P6 ;  /* 0x00000039125d7211 */ /* 0x000fe200030f0eff */
[-C--:B------:R-:W-:Y:S01]  /*1660*/  IMAD R13, R13, R21.reuse, RZ ;  /* 0x000000150d0d7224 */ /* 0x080fe200078e02ff */
[----:B------:R-:W-:Y:S01]  /*1670*/  SEL R20, R9, R20, !P3 ;  /* 0x0000001409147207 */ /* 0x000fe20005800000 */
[-C--:B------:R-:W-:Y:S01]  /*1680*/  IMAD R15, R15, R21.reuse, RZ ;  /* 0x000000150f0f7224 */ /* 0x080fe200078e02ff */
[----:B------:R-:W-:Y:S01]  /*1690*/  SEL R22, R9, R22, !P3 ;  /* 0x0000001609167207 */ /* 0x000fe20005800000 */
[----:B------:R-:W-:Y:S01]  /*16a0*/  IMAD R17, R17, R21, RZ ;  /* 0x0000001511117224 */ /* 0x000fe200078e02ff */
[C---:B------:R-:W-:Y:S01]  /*16b0*/  SEL R23, R9.reuse, R23, !P3 ;  /* 0x0000001709177207 */ /* 0x040fe20005800000 */
[----:B------:R-:W2:Y:S01]  /*16c0*/  LDC R18, c[0x0][0x3a8] ;  /* 0x0000ea00ff127b82 */ /* 0x000ea20000000800 */
[----:B------:R-:W-:Y:S01]  /*16d0*/  SEL R24, R9, R24, !P3 ;  /* 0x0000001809187207 */ /* 0x000fe20005800000 */
[----:B------:R-:W-:Y:S01]  /*16e0*/  IMAD R19, R19, R21, RZ ;  /* 0x0000001513137224 */ /* 0x000fe200078e02ff */
[C---:B------:R-:W-:Y:S01]  /*16f0*/  SEL R25, R9.reuse, R25, !P3 ;  /* 0x0000001909197207 */ /* 0x040fe20005800000 */
[-C--:B------:R-:W-:Y:S01]  /*1700*/  IMAD R20, R20, R21.reuse, RZ ;  /* 0x0000001514147224 */ /* 0x080fe200078e02ff */
[C---:B------:R-:W-:Y:S01]  /*1710*/  SEL R26, R9.reuse, R26, !P3 ;  /* 0x0000001a091a7207 */ /* 0x040fe20005800000 */
[----:B------:R-:W-:Y:S01]  /*1720*/  IMAD R22, R22, R21, RZ ;  /* 0x0000001516167224 */ /* 0x000fe200078e02ff */
[----:B------:R-:W-:Y:S01]  /*1730*/  SEL R9, R9, R27, !P3 ;  /* 0x0000001b09097207 */ /* 0x000fe20005800000 */
[-C--:B------:R-:W-:Y:S01]  /*1740*/  IMAD R23, R23, R21.reuse, RZ ;  /* 0x0000001517177224 */ /* 0x080fe200078e02ff */
[-C--:B------:R-:W-:Y:S01]  /*1750*/  LEA R104, P3, R10, R56.reuse, 0x1 ;  /* 0x000000380a687211 */ /* 0x080fe200078608ff */
[-C--:B------:R-:W-:Y:S01]  /*1760*/  IMAD R24, R24, R21.reuse, RZ ;  /* 0x0000001518187224 */ /* 0x080fe200078e02ff */
[-C--:B------:R-:W-:Y:S01]  /*1770*/  LEA R98, P2, R12, R56.reuse, 0x1 ;  /* 0x000000380c627211 */ /* 0x080fe200078408ff */
[----:B------:R-:W-:Y:S01]  /*1780*/  IMAD R25, R25, R21, RZ ;  /* 0x0000001519197224 */ /* 0x000fe200078e02ff */
[----:B------:R-:W-:Y:S01]  /*1790*/  LEA.HI.X.SX32 R105, R10, R57, 0x1, P3 ;  /* 0x000000390a697211 */ /* 0x000fe200018f0eff */
[-C--:B------:R-:W-:Y:S01]  /*17a0*/  IMAD R26, R26, R21.reuse, RZ ;  /* 0x000000151a1a7224 */ /* 0x080fe200078e02ff */
[-C--:B------:R-:W-:Y:S01]  /*17b0*/  LEA R102, P0, R11, R56.reuse, 0x1 ;  /* 0x000000380b667211 */ /* 0x080fe200078008ff */
[----:B------:R-:W-:Y:S01]  /*17c0*/  IMAD R9, R9, R21, RZ ;  /* 0x0000001509097224 */ /* 0x000fe200078e02ff */
[----:B------:R-:W-:Y:S01]  /*17d0*/  LEA R96, P4, R13, R56, 0x1 ;  /* 0x000000380d607211 */ /* 0x000fe200078808ff */
[----:B0-----:R-:W-:Y:S01]  /*17e0*/  IMAD R70, R3, R14, RZ ;  /* 0x0000000e03467224 */ /* 0x001fe200078e02ff */
[-C--:B------:R-:W-:Y:S01]  /*17f0*/  LEA R94, P5, R15, R56.reuse, 0x1 ;  /* 0x000000380f5e7211 */ /* 0x080fe200078a08ff */
[----:B------:R-:W-:Y:S01]  /*1800*/  IMAD.SHL.U32 R71, R14, 0x40, RZ ;  /* 0x000000400e477824 */ /* 0x000fe200078e00ff */
[----:B------:R-:W-:-:S02]  /*1810*/  LEA R88, P3, R17, R56, 0x1 ;  /* 0x0000003811587211 */ /* 0x000fc400078608ff */
[-C--:B------:R-:W-:Y:S01]  /*1820*/  LEA.HI.X.SX32 R99, R12, R57.reuse, 0x1, P2 ;  /* 0x000000390c637211 */ /* 0x080fe200010f0eff */
[-C--:B--2---:R-:W-:Y:S01]  /*1830*/  IMAD R107, R107, R18.reuse, RZ ;  /* 0x000000126b6b7224 */ /* 0x084fe200078e02ff */
[----:B------:R-:W-:Y:S01]  /*1840*/  LOP3.LUT R29, R8, 0x10, RZ, 0xc0, !PT ;  /* 0x00000010081d7812 */ /* 0x000fe200078ec0ff */
[----:B------:R-:W-:Y:S01]  /*1850*/  IMAD R109, R109, R18, RZ ;  /* 0x000000126d6d7224 */ /* 0x000fe200078e02ff */
[----:B------:R-:W-:Y:S01]  /*1860*/  LEA R90, P2, R19, R56, 0x1 ;  /* 0x00000038135a7211 */ /* 0x000fe200078408ff */
[-C--:B------:R-:W-:Y:S01]  /*1870*/  IMAD R111, R111, R18.reuse, RZ ;  /* 0x000000126f6f7224 */ /* 0x080fe200078e02ff */
[-C--:B------:R-:W-:Y:S01]  /*1880*/  LEA.HI.X.SX32 R103, R11, R57.reuse, 0x1, P0 ;  /* 0x000000390b677211 */ /* 0x080fe200000f0eff */
[-C--:B------:R-:W-:Y:S01]  /*1890*/  IMAD R113, R113, R18.reuse, RZ ;  /* 0x0000001271717224 */ /* 0x080fe200078e02ff */
[-C--:B------:R-:W-:Y:S01]  /*18a0*/  LEA.HI.X.SX32 R97, R13, R57.reuse, 0x1, P4 ;  /* 0x000000390d617211 */ /* 0x080fe200020f0eff */
[-C--:B------:R-:W-:Y:S01]  /*18b0*/  IMAD R115, R115, R18.reuse, RZ ;  /* 0x0000001273737224 */ /* 0x080fe200078e02ff */
[-C--:B------:R-:W-:Y:S01]  /*18c0*/  LEA.HI.X.SX32 R95, R15, R57.reuse, 0x1, P5 ;  /* 0x000000390f5f7211 */ /* 0x080fe200028f0eff */
[-C--:B------:R-:W-:Y:S01]  /*18d0*/  IMAD R117, R117, R18.reuse, RZ ;  /* 0x0000001275757224 */ /* 0x080fe200078e02ff */
[-C--:B------:R-:W-:Y:S01]  /*18e0*/  LEA.HI.X.SX32 R89, R17, R57.reuse, 0x1, P3 ;  /* 0x0000003911597211 */ /* 0x080fe200018f0eff */
[----:B------:R-:W-:Y:S01]  /*18f0*/  IMAD R119, R119, R18, RZ ;  /* 0x0000001277777224 */ /* 0x000fe200078e02ff */
[----:B------:R-:W-:Y:S01]  /*1900*/  LOP3.LUT R31, R29, 0x20, R0, 0xf8, !PT ;  /* 0x000000201d1f7812 */ /* 0x000fe200078ef800 */
[----:B------:R-:W-:Y:S01]  /*1910*/  IMAD.SHL.U32 R29, R0, 0x20, RZ ;  /* 0x00000020001d7824 */ /* 0x000fe200078e00ff */
[----:B------:R-:W-:Y:S01]  /*1920*/  LEA R74, P1, R20, R56, 0x1 ;  /* 0x00000038144a7211 */ /* 0x000fe200078208ff */
[----:B------:R-:W-:Y:S01]  /*1930*/  IMAD R121, R121, R18, RZ ;  /* 0x0000001279797224 */ /* 0x000fe200078e02ff */
        /* <DEDUP_REMOVED lines=9> */
[-C--:B------:R-:W-:Y:S01]  /*19d0*/  IMAD R131, R131, R18.reuse, RZ ;  /* 0x0000001283837224 */ /* 0x080fe200078e02ff */
[-C--:B------:R-:W-:Y:S01]  /*19e0*/  LEA.HI.X.SX32 R91, R19, R57.reuse, 0x1, P2 ;  /* 0x00000039135b7211 */ /* 0x080fe200010f0eff */
        /* <DEDUP_REMOVED lines=8> */
[----:B------:R-:W-:Y:S01]  /*1a70*/  IMAD.SHL.U32 R23, R3, 0x2, RZ ;  /* 0x0000000203177824 */ /* 0x000fe200078e00ff */
[-C--:B------:R-:W-:Y:S01]  /*1a80*/  LEA.HI.X.SX32 R47, R24, R57.reuse, 0x1, P6 ;  /* 0x00000039182f7211 */ /* 0x080fe200030f0eff */
[----:B------:R-:W-:Y:S01]  /*1a90*/  IMAD R141, R141, R18, RZ ;  /* 0x000000128d8d7224 */ /* 0x000fe200078e02ff */
[----:B------:R-:W-:-:S02]  /*1aa0*/  LEA.HI.X.SX32 R83, R25, R57, 0x1, P5 ;  /* 0x0000003919537211 */ /* 0x000fc400028f0eff */
[-C--:B------:R-:W-:Y:S02]  /*1ab0*/  LEA.HI.X.SX32 R85, R26, R57.reuse, 0x1, P3 ;  /* 0x000000391a557211 */ /* 0x080fe400018f0eff */
[----:B------:R-:W-:Y:S02]  /*1ac0*/  LEA.HI.X.SX32 R57, R9, R57, 0x1, P2 ;  /* 0x0000003909397211 */ /* 0x000fe400010f0eff */
[----:B------:R-:W-:Y:S02]  /*1ad0*/  LOP3.LUT R30, R30, R31, RZ, 0x3c, !PT ;  /* 0x0000001f1e1e7212 */ /* 0x000fe400078e3cff */
[----:B------:R-:W-:Y:S02]  /*1ae0*/  LOP3.LUT R29, R29, 0x200, RZ, 0xc0, !PT ;  /* 0x000002001d1d7812 */ /* 0x000fe400078ec0ff */
[----:B----4-:R-:W-:Y:S02]  /*1af0*/  LEA R80, P1, R28, R80, 0x1 ;  /* 0x000000501c507211 */ /* 0x010fe400078208ff */
[----:B------:R-:W-:-:S02]  /*1b00*/  LOP3.LUT R11, R4, 0x12, RZ, 0xfc, !PT ;  /* 0x00000012040b7812 */ /* 0x000fc400078efcff */
[C---:B------:R-:W-:Y:S02]  /*1b10*/  LOP3.LUT R13, R4.reuse, 0x10, RZ, 0xfc, !PT ;  /* 0x00000010040d7812 */ /* 0x040fe400078efcff */
[C---:B------:R-:W-:Y:S01]  /*1b20*/  LOP3.LUT R24, R4.reuse, 0xe, RZ, 0xfc, !PT ;  /* 0x0000000e04187812 */ /* 0x040fe200078efcff */
[-C--:B------:R-:W-:Y:S01]  /*1b30*/  IMAD R11, R11, R18.reuse, RZ ;  /* 0x000000120b0b7224 */ /* 0x080fe200078e02ff */
[C---:B------:R-:W-:Y:S01]  /*1b40*/  LOP3.LUT R25, R4.reuse, 0xc, RZ, 0xfc, !PT ;  /* 0x0000000c04197812 */ /* 0x040fe200078efcff */
[-C--:B------:R-:W-:Y:S01]  /*1b50*/  IMAD R13, R13, R18.reuse, RZ ;  /* 0x000000120d0d7224 */ /* 0x080fe200078e02ff */
[----:B------:R-:W-:Y:S01]  /*1b60*/  LOP3.LUT R26, R4, 0xa, RZ, 0xfc, !PT ;  /* 0x0000000a041a7812 */ /* 0x000fe200078efcff */
        /* <DEDUP_REMOVED lines=9> */
[----:B------:R-:W-:Y:S01]  /*1c00*/  LOP3.LUT R19, R4, 0x38, RZ, 0xfc, !PT ;  /* 0x0000003804137812 */ /* 0x000fe200078efcff */
[-C--:B------:R-:W-:Y:S01]  /*1c10*/  IMAD R10, R10, R18.reuse, RZ ;  /* 0x000000120a0a7224 */ /* 0x080fe200078e02ff */
[C---:B------:R-:W-:Y:S01]  /*1c20*/  LOP3.LUT R20, R4.reuse, 0x3a, RZ, 0xfc, !PT ;  /* 0x0000003a04147812 */ /* 0x040fe200078efcff */
[-C--:B------:R-:W-:Y:S01]  /*1c30*/  IMAD R9, R9, R18.reuse, RZ ;  /* 0x0000001209097224 */ /* 0x080fe200078e02ff */
[C---:B------:R-:W-:Y:S01]  /*1c40*/  LOP3.LUT R21, R4.reuse, 0x3c, RZ, 0xfc, !PT ;  /* 0x0000003c04157812 */ /* 0x040fe200078efcff */
[-C--:B------:R-:W-:Y:S01]  /*1c50*/  IMAD R17, R19, R18.reuse, RZ ;  /* 0x0000001213117224 */ /* 0x080fe200078e02ff */
[----:B------:R-:W-:Y:S01]  /*1c60*/  LOP3.LUT R22, R4, 0x3e, RZ, 0xfc, !PT ;  /* 0x0000003e04167812 */ /* 0x000fe200078efcff */
[-C--:B------:R-:W-:Y:S01]  /*1c70*/  IMAD R14, R20, R18.reuse, RZ ;  /* 0x00000012140e7224 */ /* 0x080fe200078e02ff */
[----:B------:R-:W-:Y:S01]  /*1c80*/  LOP3.LUT R6, R33, 0x30, R8, 0x78, !PT ;  /* 0x0000003021067812 */ /* 0x000fe200078e7808 */
[-C--:B------:R-:W-:Y:S01]  /*1c90*/  IMAD R27, R21, R18.reuse, RZ ;  /* 0x00000012151b7224 */ /* 0x080fe200078e02ff */
[----:B------:R-:W-:Y:S01]  /*1ca0*/  IADD3 R8, PT, PT, R30, UR4, R29 ;  /* 0x000000041e087c10 */ /* 0x000fe2000fffe01d */
[----:B------:R-:W-:Y:S01]  /*1cb0*/  IMAD.SHL.U32 R30, R18, 0x40, RZ ;  /* 0x00000040121e7824 */ /* 0x000fe200078e00ff */
[----:B------:R-:W-:Y:S01]  /*1cc0*/  LEA.HI.X.SX32 R81, R28, R81, 0x1, P1 ;  /* 0x000000511c517211 */ /* 0x000fe200008f0eff */
[-C--:B------:R-:W-:Y:S01]  /*1cd0*/  IMAD R29, R4, R18.reuse, RZ ;  /* 0x00000012041d7224 */ /* 0x080fe200078e02ff */
[C---:B------:R-:W-:Y:S01]  /*1ce0*/  LOP3.LUT R31, R23.reuse, 0x10, RZ, 0x3c, !PT ;  /* 0x00000010171f7812 */ /* 0x040fe200078e3cff */
[----:B------:R-:W-:Y:S01]  /*1cf0*/  IMAD R28, R22, R18, RZ ;  /* 0x00000012161c7224 */ /* 0x000fe200078e02ff */
[----:B------:R-:W-:-:S02]  /*1d00*/  LOP3.LUT R32, R23, 0x20, RZ, 0x3c, !PT ;  /* 0x0000002017207812 */ /* 0x000fc400078e3cff */
[C---:B------:R-:W-:Y:S02]  /*1d10*/  LOP3.LUT R33, R23.reuse, 0x30, RZ, 0x3c, !PT ;  /* 0x0000003017217812 */ /* 0x040fe400078e3cff */
[C---:B------:R-:W-:Y:S02]  /*1d20*/  LOP3.LUT R34, R23.reuse, 0x40, RZ, 0x3c, !PT ;  /* 0x0000004017227812 */ /* 0x040fe400078e3cff */
[C---:B------:R-:W-:Y:S02]  /*1d30*/  LOP3.LUT R35, R23.reuse, 0x50, RZ, 0x3c, !PT ;  /* 0x0000005017237812 */ /* 0x040fe400078e3cff */
[C---:B------:R-:W-:Y:S02]  /*1d40*/  LOP3.LUT R68, R23.reuse, 0x60, RZ, 0x3c, !PT ;  /* 0x0000006017447812 */ /* 0x040fe400078e3cff */
[----:B------:R-:W-:Y:S02]  /*1d50*/  LOP3.LUT R69, R23, 0x70, RZ, 0x3c, !PT ;  /* 0x0000007017457812 */ /* 0x000fe400078e3cff */
[----:B------:R-:W-:-:S02]  /*1d60*/  SHF.R.S32.HI R16, RZ, 0x6, R16 ;  /* 0x00000006ff107819 */ /* 0x000fc40000011410 */
[----:B-1----:R-:W-:-:S07]  /*1d70*/  LOP3.LUT R18, R6, 0x40, RZ, 0x3c, !PT ;  /* 0x0000004006127812 */ /* 0x002fce00078e3cff */
.L_x_1:
[C---:B------:R-:W-:Y:S02]  /*1d80*/  ISETP.GE.AND P3, PT, R4.reuse, UR5, PT ;  /* 0x0000000504007c0c */ /* 0x040fe4000bf66270 */
[C---:B------:R-:W-:Y:S02]  /*1d90*/  LOP3.LUT R36, R4.reuse, 0x2, RZ, 0xfc, !PT ;  /* 0x0000000204247812 */ /* 0x040fe400078efcff */
[----:B------:R-:W-:Y:S02]  /*1da0*/  LOP3.LUT R37, R4, 0x4, RZ, 0xfc, !PT ;  /* 0x0000000404257812 */ /* 0x000fe400078efcff */
[----:B------:R-:W-:Y:S02]  /*1db0*/  ISETP.GE.AND P4, PT, R36, UR5, PT ;  /* 0x0000000524007c0c */ /* 0x000fe4000bf86270 */
[----:B------:R-:W-:Y:S01]  /*1dc0*/  ISETP.GE.AND P5, PT, R37, UR5, PT ;  /* 0x0000000525007c0c */ /* 0x000fe2000bfa6270 */
[----:B------:R-:W-:Y:S01]  /*1dd0*/  IMAD.WIDE R36, R29, 0x2, R80 ;  /* 0x000000021d247825 */ /* 0x000fe200078e0250 */
[----:B------:R-:W-:-:S02]  /*1de0*/  LOP3.LUT R38, R4, 0x6, RZ, 0xfc, !PT ;  /* 0x0000000604267812 */ /* 0x000fc400078efcff */
[C---:B------:R-:W-:Y:S02]  /*1df0*/  LOP3.LUT R40, R4.reuse, 0xa, RZ, 0xfc, !PT ;  /* 0x0000000a04287812 */ /* 0x040fe400078efcff */
[----:B------:R-:W-:Y:S02]  /*1e00*/  PRMT R58, RZ, 0x7610, R58 ;  /* 0x00007610ff3a7816 */ /* 0x000fe4000000003a */
[----:B------:R-:W-:Y:S02]  /*1e10*/  LOP3.LUT R39, R4, 0x8, RZ, 0xfc, !PT ;  /* 0x0000000804277812 */ /* 0x000fe400078efcff */
[----:B------:R-:W-:Y:S02]  /*1e20*/  ISETP.GE.AND P6, PT, R38, UR5, PT ;  /* 0x0000000526007c0c */ /* 0x000fe4000bfc6270 */
[----:B------:R-:W-:Y:S01]  /*1e30*/  ISETP.GE.AND P1, PT, R40, UR5, PT ;  /* 0x0000000528007c0c */ /* 0x000fe2000bf26270 */
[----:B------:R0:W2:Y:S01]  /*1e40*/  @!P3 LDG.E.U16 R58, desc[UR6][R36.64] ;  /* 0x00000006243ab981 */ /* 0x0000a2000c1e1500 */
[----:B------:R-:W-:-:S02]  /*1e50*/  LOP3.LUT R41, R4, 0xc, RZ, 0xfc, !PT ;  /* 0x0000000c04297812 */ /* 0x000fc400078efcff */
[----:B------:R-:W-:Y:S01]  /*1e60*/  LOP3.LUT R40, R4, 0xe, RZ, 0xfc, !PT ;  /* 0x0000000e04287812 */ /* 0x000fe200078efcff */
[----:B------:R-:W-:Y:S01]  /*1e70*/  IMAD.WIDE R42, R10, 0x2, R80 ;  /* 0x000000020a2a7825 */ /* 0x000fe200078e0250 */
[----:B------:R-:W-:Y:S02]  /*1e80*/  ISETP.GE.AND P0, PT, R39, UR5, PT ;  /* 0x0000000527007c0c */ /* 0x000fe4000bf06270 */
[----:B------:R-:W-:Y:S01]  /*1e90*/  PRMT R138, RZ, 0x7610, R138 ;  /* 0x00007610ff8a7816 */ /* 0x000fe2000000008a */
[----:B------:R-:W-:Y:S01]  /*1ea0*/  IMAD.WIDE R38, R9, 0x2, R80 ;  /* 0x0000000209267825 */ /* 0x000fe200078e0250 */
[----:B------:R-:W-:Y:S02]  /*1eb0*/  PRMT R147, RZ, 0x7610, R147 ;  /* 0x00007610ff937816 */ /* 0x000fe40000000093 */
[----:B------:R-:W-:Y:S02]  /*1ec0*/  ISETP.GE.AND P2, PT, R41, UR5, PT ;  /* 0x0000000529007c0c */ /* 0x000fe4000bf46270 */
[----:B------:R-:W-:Y:S01]  /*1ed0*/  ISETP.GE.AND P3, PT, R40, UR5, PT ;  /* 0x0000000528007c0c */ /* 0x000fe2000bf66270 */
[----:B0-----:R-:W-:Y:S01]  /*1ee0*/  IMAD.WIDE R36, R12, 0x2, R80 ;  /* 0x000000020c247825 */ /* 0x001fe200078e0250 */
[C---:B------:R-:W-:Y:S01]  /*1ef0*/  LOP3.LUT R41, R4.reuse, 0x10, RZ, 0xfc, !PT ;  /* 0x0000001004297812 */ /* 0x040fe200078efcff */
[----:B------:R-:W3:Y:S01]  /*1f00*/  @!P4 LDG.E.U16 R138, desc[UR6][R38.64] ;  /* 0x00000006268ac981 */ /* 0x000ee2000c1e1500 */
[----:B------:R-:W-:-:S02]  /*1f10*/  LOP3.LUT R40, R4, 0x12, RZ, 0xfc, !PT ;  /* 0x0000001204287812 */ /* 0x000fc400078efcff */
[----:B------:R-:W-:Y:S01]  /*1f20*/  PRMT R122, RZ, 0x7610, R122 ;  /* 0x00007610ff7a7816 */ /* 0x000fe2000000007a */
[----:B------:R0:W4:Y:S01]  /*1f30*/  @!P5 LDG.E.U16 R147, desc[UR6][R42.64] ;  /* 0x000000062a93d981 */ /* 0x000122000c1e1500 */
[----:B------:R-:W-:Y:S02]  /*1f40*/  ISETP.GE.AND P4, PT, R41, UR5, PT ;  /* 0x0000000529007c0c */ /* 0x000fe4000bf86270 */
[----:B------:R-:W-:Y:S01]  /*1f50*/  ISETP.GE.AND P5, PT, R40, UR5, PT ;  /* 0x0000000528007c0c */ /* 0x000fe2000bfa6270 */
[----:B------:R-:W-:Y:S01]  /*1f60*/  IMAD.WIDE R40, R15, 0x2, R80 ;  /* 0x000000020f287825 */ /* 0x000fe200078e0250 */
[----:B------:R-:W-:Y:S01]  /*1f70*/  PRMT R60, RZ, 0x7610, R60 ;  /* 0x00007610ff3c7816 */ /* 0x000fe2000000003c */
[----:B------:R1:W5:Y:S01]  /*1f80*/  @!P6 LDG.E.U16 R122, desc[UR6][R36.64] ;  /* 0x00000006247ae981 */ /* 0x000362000c1e1500 */
[----:B------:R-:W-:Y:S01]  /*1f90*/  LOP3.LUT R46, R4, 0x14, RZ, 0xfc, !PT ;  /* 0x00000014042e7812 */ /* 0x000fe200078efcff */
[----:B------:R-:W-:Y:S01]  /*1fa0*/  IMAD.WIDE R44, R26, 0x2, R80 ;  /* 0x000000021a2c7825 */ /* 0x000fe200078e0250 */
[----:B------:R-:W-:-:S02]  /*1fb0*/  PRMT R136, RZ, 0x7610, R136 ;  /* 0x00007610ff887816 */ /* 0x000fc40000000088 */
[----:B------:R-:W-:Y:S01]  /*1fc0*/  LOP3.LUT R53, R4, 0x16, RZ, 0xfc, !PT ;  /* 0x0000001604357812 */ /* 0x000fe200078efcff */
[----:B0-----:R-:W-:Y:S01]  /*1fd0*/  IMAD.WIDE R42, R24, 0x2, R80 ;  /* 0x00000002182a7825 */ /* 0x001fe200078e0250 */
[----:B------:R-:W-:Y:S01]  /*1fe0*/  PRMT R120, RZ, 0x7610, R120 ;  /* 0x00007610ff787816 */ /* 0x000fe20000000078 */
[----:B------:R0:W3:Y:S01]  /*1ff0*/  @!P0 LDG.E.U16 R60, desc[UR6][R40.64] ;  /* 0x00000006283c8981 */ /* 0x0000e2000c1e1500 */
[----:B------:R-:W-:Y:S01]  /*2000*/  ISETP.GE.AND P6, PT, R46, UR5, PT ;  /* 0x000000052e007c0c */ /* 0x000fe2000bfc6270 */
[----:B------:R-:W-:Y:S01]  /*2010*/  IMAD.WIDE R38, R25, 0x2, R80 ;  /* 0x0000000219267825 */ /* 0x000fe200078e0250 */
[----:B------:R-:W-:Y:S01]  /*2020*/  PRMT R145, RZ, 0x7610, R145 ;  /* 0x00007610ff917816 */ /* 0x000fe20000000091 */
[----:B------:R0:W4:Y:S01]  /*2030*/  @!P1 LDG.E.U16 R136, desc[UR6][R44.64] ;  /* 0x000000062c889981 */ /* 0x000122000c1e1500 */
[C---:B------:R-:W-:Y:S02]  /*2040*/  LOP3.LUT R46, R4.reuse, 0x18, RZ, 0xfc, !PT ;  /* 0x00000018042e7812 */ /* 0x040fe400078efcff */
[----:B-1----:R-:W-:Y:S01]  /*2050*/  LOP3.LUT R36, R4, 0x1c, RZ, 0xfc, !PT ;  /* 0x0000001c04247812 */ /* 0x002fe200078efcff */
[----:B------:R1:W4:Y:S01]  /*2060*/  @!P3 LDG.E.U16 R120, desc[UR6][R42.64] ;  /* 0x000000062a78b981 */ /* 0x000322000c1e1500 */
[----:B------:R-:W-:-:S02]  /*2070*/  ISETP.GE.AND P0, PT, R53, UR5, PT ;  /* 0x0000000535007c0c */ /* 0x000fc4000bf06270 */
[----:B------:R-:W-:Y:S01]  /*2080*/  LOP3.LUT R53, R4, 0x1a, RZ, 0xfc, !PT ;  /* 0x0000001a04357812 */ /* 0x000fe200078efcff */
[----:B------:R-:W4:Y:S01]  /*2090*/  @!P2 LDG.E.U16 R145, desc[UR6][R38.64] ;  /* 0x000000062691a981 */ /* 0x000f22000c1e1500 */
[----:B------:R-:W-:Y:S01]  /*20a0*/  ISETP.GE.AND P1, PT, R46, UR5, PT ;  /* 0x000000052e007c0c */ /* 0x000fe2000bf26270 */
[----:B0-----:R-:W-:Y:S01]  /*20b0*/  IMAD.WIDE R40, R11, 0x2, R80 ;  /* 0x000000020b287825 */ /* 0x001fe200078e0250 */
[----:B------:R-:W-:Y:S02]  /*20c0*/  ISETP.GE.AND P3, PT, R36, UR5, PT ;  /* 0x0000000524007c0c */ /* 0x000fe4000bf66270 */
[----:B------:R-:W-:Y:S01]  /*20d0*/  PRMT R46, RZ, 0x7610, R46 ;  /* 0x00007610ff2e7816 */ /* 0x000fe2000000002e */
[----:B------:R-:W-:Y:S01]  /*20e0*/  IMAD.WIDE R36, R13, 0x2, R80 ;  /* 0x000000020d247825 */ /* 0x000fe200078e0250 */
[----:B------:R-:W-:Y:S02]  /*20f0*/  PRMT R134, RZ, 0x7610, R134 ;  /* 0x00007610ff867816 */ /* 0x000fe40000000086 */
[----:B------:R-:W-:-:S02]  /*2100*/  ISETP.GE.AND P2, PT, R53, UR5, PT ;  /* 0x0000000535007c0c */ /* 0x000fc4000bf46270 */
[C---:B------:R-:W-:Y:S02]  /*2110*/  LOP3.LUT R53, R4.reuse, 0x1e, RZ, 0xfc, !PT ;  /* 0x0000001e04357812 */ /* 0x040fe400078efcff */
[----:B------:R-:W-:Y:S01]  /*2120*/  LOP3.LUT R54, R4, 0x20, RZ, 0xfc, !PT ;  /* 0x0000002004367812 */ /* 0x000fe200078efcff */
[----:B------:R-:W-:Y:S01]  /*2130*/  IMAD.WIDE R44, R141, 0x2, R80 ;  /* 0x000000028d2c7825 */ /* 0x000fe200078e0250 */
[----:B------:R-:W-:Y:S01]  /*2140*/  PRMT R143, RZ, 0x7610, R143 ;  /* 0x00007610ff8f7816 */ /* 0x000fe2000000008f */
[----:B------:R0:W4:Y:S01]  /*2150*/  @!P4 LDG.E.U16 R46, desc[UR6][R36.64] ;  /* 0x00000006242ec981 */ /* 0x000122000c1e1500 */
[----:B------:R-:W-:-:S03]  /*2160*/  ISETP.GE.AND P4, PT, R53, UR5, PT ;  /* 0x0000000535007c0c */ /* 0x000fc6000bf86270 */
[----:B------:R-:W5:Y:S01]  /*2170*/  @!P5 LDG.E.U16 R134, desc[UR6][R40.64] ;  /* 0x000000062886d981 */ /* 0x000f62000c1e1500 */
[----:B------:R-:W-:Y:S01]  /*2180*/  ISETP.GE.AND P5, PT, R54, UR5, PT ;  /* 0x0000000536007c0c */ /* 0x000fe2000bfa6270 */
[----:B-1----:R-:W-:Y:S01]  /*2190*/  IMAD.WIDE R42, R137, 0x2, R80 ;  /* 0x00000002892a7825 */ /* 0x002fe200078e0250 */
[----:B------:R-:W-:Y:S01]  /*21a0*/  PRMT R54, RZ, 0x7610, R54 ;  /* 0x00007610ff367816 */ /* 0x000fe20000000036 */
[----:B------:R-:W5:Y:S01]  /*21b0*/  @!P6 LDG.E.U16 R143, desc[UR6][R44.64] ;  /* 0x000000062c8fe981 */ /* 0x000f62000c1e1500 */
[C---:B------:R-:W-:Y:S02]  /*21c0*/  LOP3.LUT R53, R4.reuse, 0x22, RZ, 0xfc, !PT ;  /* 0x0000002204357812 */ /* 0x040fe400078efcff */
[----:B0-----:R-:W-:Y:S01]  /*21d0*/  LOP3.LUT R36, R4, 0x26, RZ, 0xfc, !PT ;  /* 0x0000002604247812 */ /* 0x001fe200078efcff */
[----:B------:R-:W-:Y:S01]  /*21e0*/  IMAD.WIDE R38, R139, 0x2, R80 ;  /* 0x000000028b267825 */ /* 0x000fe200078e0250 */
[----:B------:R-:W-:Y:S01]  /*21f0*/  PRMT R118, RZ, 0x7610, R118 ;  /* 0x00007610ff767816 */ /* 0x000fe20000000076 */
[----:B------:R0:W5:Y:S01]  /*2200*/  @!P1 LDG.E.U16 R54, desc[UR6][R42.64] ;  /* 0x000000062a369981 */ /* 0x000162000c1e1500 */
[----:B------:R-:W-:-:S02]  /*2210*/  ISETP.GE.AND P6, PT, R53, UR5, PT ;  /* 0x0000000535007c0c */ /* 0x000fc4000bfc6270 */
[----:B------:R-:W-:Y:S02]  /*2220*/  LOP3.LUT R55, R4, 0x24, RZ, 0xfc, !PT ;  /* 0x0000002404377812 */ /* 0x000fe400078efcff */
[----:B------:R-:W-:Y:S01]  /*2230*/  ISETP.GE.AND P1, PT, R36, UR5, PT ;  /* 0x0000000524007c0c */ /* 0x000fe2000bf26270 */
[----:B------:R-:W-:Y:S01]  /*2240*/  IMAD.WIDE R36, R135, 0x2, R80 ;  /* 0x0000000287247825 */ /* 0x000fe200078e0250 */
[----:B------:R-:W-:Y:S01]  /*2250*/  PRMT R132, RZ, 0x7610, R132 ;  /* 0x00007610ff847816 */ /* 0x000fe20000000084 */
[----:B------:R-:W5:Y:S01]  /*2260*/  @!P0 LDG.E.U16 R118, desc[UR6][R38.64] ;  /* 0x0000000626768981 */ /* 0x000f62000c1e1500 */
[----:B------:R-:W-:Y:S01]  /*2270*/  ISETP.GE.AND P0, PT, R55, UR5, PT ;  /* 0x0000000537007c0c */ /* 0x000fe2000bf06270 */
[----:B0-----:R-:W-:Y:S01]  /*2280*/  IMAD.WIDE R42, R127, 0x2, R80 ;  /* 0x000000027f2a7825 */ /* 0x001fe200078e0250 */
[----:B------:R-:W-:Y:S02]  /*2290*/  PRMT R130, RZ, 0x7610, R130 ;  /* 0x00007610ff827816 */ /* 0x000fe40000000082 */
[----:B------:R-:W-:Y:S01]  /*22a0*/  PRMT R63, RZ, 0x7610, R63 ;  /* 0x00007610ff3f7816 */ /* 0x000fe2000000003f */
[----:B------:R-:W-:Y:S01]  /*22b0*/  IMAD.WIDE R40, R133, 0x2, R80 ;  /* 0x0000000285287825 */ /* 0x000fe200078e0250 */
[----:B------:R0:W5:Y:S01]  /*22c0*/  @!P2 LDG.E.U16 R132, desc[UR6][R36.64] ;  /* 0x000000062484a981 */ /* 0x000162000c1e1500 */
[----:B------:R-:W-:-:S02]  /*22d0*/  PRMT R116, RZ, 0x7610, R116 ;  /* 0x00007610ff747816 */ /* 0x000fc40000000074 */
[----:B------:R-:W-:Y:S01]  /*22e0*/  IMAD.WIDE R44, R131, 0x2, R80 ;  /* 0x00000002832c7825 */ /* 0x000fe200078e0250 */
[C---:B------:R-:W-:Y:S01]  /*22f0*/  LOP3.LUT R53, R4.reuse, 0x28, RZ, 0xfc, !PT ;  /* 0x0000002804357812 */ /* 0x040fe200078efcff */
[----:B------:R-:W5:Y:S01]  /*2300*/  @!P6 LDG.E.U16 R130, desc[UR6][R42.64] ;  /* 0x000000062a82e981 */ /* 0x000f62000c1e1500 */
[----:B------:R-:W-:Y:S02]  /*2310*/  PRMT R61, RZ, 0x7610, R61 ;  /* 0x00007610ff3d7816 */ /* 0x000fe4000000003d */
[----:B------:R-:W-:Y:S01]  /*2320*/  PRMT R114, RZ, 0x7610, R114 ;  /* 0x00007610ff727816 */ /* 0x000fe20000000072 */
[----:B------:R1:W5:Y:S01]  /*2330*/  @!P3 LDG.E.U16 R63, desc[UR6][R40.64] ;  /* 0x00000006283fb981 */ /* 0x000362000c1e1500 */
[----:B0-----:R-:W-:Y:S02]  /*2340*/  LOP3.LUT R36, R4, 0x30, RZ, 0xfc, !PT ;  /* 0x0000003004247812 */ /* 0x001fe400078efcff */
[----:B------:R-:W-:Y:S01]  /*2350*/  ISETP.GE.AND P2, PT, R53, UR5, PT ;  /* 0x0000000535007c0c */ /* 0x000fe2000bf46270 */
[----:B------:R0:W5:Y:S01]  /*2360*/  @!P4 LDG.E.U16 R116, desc[UR6][R44.64] ;  /* 0x000000062c74c981 */ /* 0x000162000c1e1500 */
[----:B------:R-:W-:Y:S01]  /*2370*/  ISETP.GE.AND P6, PT, R36, UR5, PT ;  /* 0x0000000524007c0c */ /* 0x000fe2000bfc6270 */
[----:B------:R-:W-:Y:S01]  /*2380*/  IMAD.WIDE R36, R125, 0x2, R80 ;  /* 0x000000027d247825 */ /* 0x000fe200078e0250 */
[----:B------:R-:W-:-:S03]  /*2390*/  LOP3.LUT R55, R4, 0x2a, RZ, 0xfc, !PT ;  /* 0x0000002a04377812 */ /* 0x000fc600078efcff */
[----:B-1----:R-:W-:Y:S01]  /*23a0*/  IMAD.WIDE R40, R123, 0x2, R80 ;  /* 0x000000027b287825 */ /* 0x002fe200078e0250 */
[C---:B------:R-:W-:Y:S01]  /*23b0*/  LOP3.LUT R53, R4.reuse, 0x2c, RZ, 0xfc, !PT ;  /* 0x0000002c04357812 */ /* 0x040fe200078efcff */
[----:B------:R-:W5:Y:S01]  /*23c0*/  @!P0 LDG.E.U16 R61, desc[UR6][R36.64] ;  /* 0x00000006243d8981 */ /* 0x000f62000c1e1500 */
[C---:B0-----:R-:W-:Y:S02]  /*23d0*/  LOP3.LUT R44, R4.reuse, 0x32, RZ, 0xfc, !PT ;  /* 0x00000032042c7812 */ /* 0x041fe400078efcff */
[----:B------:R-:W-:Y:S01]  /*23e0*/  LOP3.LUT R45, R4, 0x34, RZ, 0xfc, !PT ;  /* 0x00000034042d7812 */ /* 0x000fe200078efcff */
[----:B------:R-:W5:Y:S01]  /*23f0*/  @!P1 LDG.E.U16 R114, desc[UR6][R40.64] ;  /* 0x0000000628729981 */ /* 0x000f62000c1e1500 */
[----:B------:R-:W-:Y:S01]  /*2400*/  PRMT R56, RZ, 0x7610, R56 ;  /* 0x00007610ff387816 */ /* 0x000fe20000000038 */
[----:B------:R-:W-:Y:S01]  /*2410*/  IMAD.WIDE R38, R129, 0x2, R80 ;  /* 0x0000000281267825 */ /* 0x000fe200078e0250 */
[----:B------:R-:W-:Y:S02]  /*2420*/  ISETP.GE.AND P3, PT, R55, UR5, PT ;  /* 0x0000000537007c0c */ /* 0x000fe4000bf66270 */
[----:B------:R-:W-:-:S02]  /*2430*/  ISETP.GE.AND P4, PT, R53, UR5, PT ;  /* 0x0000000535007c0c */ /* 0x000fc4000bf86270 */
[----:B------:R-:W-:Y:S01]  /*2440*/  ISETP.GE.AND P0, PT, R44, UR5, PT ;  /* 0x000000052c007c0c */ /* 0x000fe2000bf06270 */
[----:B------:R0:W5:Y:S01]  /*2450*/  @!P5 LDG.E.U16 R56, desc[UR6][R38.64] ;  /* 0x000000062638d981 */ /* 0x000162000c1e1500 */
[----:B------:R-:W-:Y:S02]  /*2460*/  ISETP.GE.AND P1, PT, R45, UR5, PT ;  /* 0x000000052d007c0c */ /* 0x000fe4000bf26270 */
[----:B------:R-:W-:Y:S01]  /*2470*/  LOP3.LUT R55, R4, 0x2e, RZ, 0xfc, !PT ;  /* 0x0000002e04377812 */ /* 0x000fe200078efcff */
[----:B------:R-:W-:Y:S01]  /*2480*/  IMAD.WIDE R72, R121, 0x2, R80 ;  /* 0x0000000279487825 */ /* 0x000fe200078e0250 */
[----:B------:R-:W-:Y:S02]  /*2490*/  PRMT R144, RZ, 0x7610, R144 ;  /* 0x00007610ff907816 */ /* 0x000fe40000000090 */
[----:B------:R-:W-:Y:S01]  /*24a0*/  ISETP.GE.AND P5, PT, R55, UR5, PT ;  /* 0x0000000537007c0c */ /* 0x000fe2000bfa6270 */
[----:B------:R-:W-:Y:S01]  /*24b0*/  IMAD.WIDE R42, R117, 0x2, R80 ;  /* 0x00000002752a7825 */ /* 0x000fe200078e0250 */
[----:B------:R-:W-:-:S02]  /*24c0*/  PRMT R128, RZ, 0x7610, R128 ;  /* 0x00007610ff807816 */ /* 0x000fc40000000080 */
[----:B------:R-:W-:Y:S01]  /*24d0*/  PRMT R59, RZ, 0x7610, R59 ;  /* 0x00007610ff3b7816 */ /* 0x000fe2000000003b */
[----:B0-----:R-:W-:Y:S01]  /*24e0*/  IMAD.WIDE R38, R119, 0x2, R80 ;  /* 0x0000000277267825 */ /* 0x001fe200078e0250 */
[----:B------:R-:W-:Y:S01]  /*24f0*/  PRMT R126, RZ, 0x7610, R126 ;  /* 0x00007610ff7e7816 */ /* 0x000fe2000000007e */
[----:B------:R0:W5:Y:S01]  /*2500*/  @!P2 LDG.E.U16 R144, desc[UR6][R72.64] ;  /* 0x000000064890a981 */ /* 0x000162000c1e1500 */
[----:B------:R-:W-:Y:S01]  /*2510*/  PRMT R55, RZ, 0x7610, R55 ;  /* 0x00007610ff377816 */ /* 0x000fe20000000037 */
[--C-:B------:R-:W-:Y:S01]  /*2520*/  IMAD.WIDE R36, R111, 0x2, R80.reuse ;  /* 0x000000026f247825 */ /* 0x100fe200078e0250 */
[----:B------:R-:W-:Y:S01]  /*2530*/  LOP3.LUT R53, R4, 0x36, RZ, 0xfc, !PT ;  /* 0x0000003604357812 */ /* 0x000fe200078efcff */
[----:B------:R1:W5:Y:S02]  /*2540*/  @!P3 LDG.E.U16 R128, desc[UR6][R38.64] ;  /* 0x000000062680b981 */ /* 0x000364000c1e1500 */
[----:B------:R-:W-:Y:S01]  /*2550*/  IMAD.WIDE R40, R109, 0x2, R80 ;  /* 0x000000026d287825 */ /* 0x000fe200078e0250 */
[----:B------:R-:W-:Y:S01]  /*2560*/  ISETP.GE.AND P2, PT, R53, UR5, PT ;  /* 0x0000000535007c0c */ /* 0x000fe2000bf46270 */
[----:B------:R0:W5:Y:S01]  /*2570*/  @!P4 LDG.E.U16 R59, desc[UR6][R42.64] ;  /* 0x000000062a3bc981 */ /* 0x000162000c1e1500 */
[----:B------:R-:W-:-:S02]  /*2580*/  ISETP.GE.AND P3, PT, R19, UR5, PT ;  /* 0x0000000513007c0c */ /* 0x000fc4000bf66270 */
[----:B------:R-:W-:Y:S01]  /*2590*/  ISETP.GE.AND P4, PT, R21, UR5, PT ;  /* 0x0000000515007c0c */ /* 0x000fe2000bf86270 */
[----:B------:R-:W5:Y:S01]  /*25a0*/  @!P0 LDG.E.U16 R126, desc[UR6][R36.64] ;  /* 0x00000006247e8981 */ /* 0x000f62000c1e1500 */
[----:B------:R-:W-:-:S03]  /*25b0*/  ISETP.GE.AND P0, PT, R20, UR5, PT ;  /* 0x0000000514007c0c */ /* 0x000fc6000bf06270 */
[----:B------:R-:W5:Y:S01]  /*25c0*/  @!P1 LDG.E.U16 R55, desc[UR6][R40.64] ;  /* 0x0000000628379981 */ /* 0x000f62000c1e1500 */
[----:B------:R-:W-:Y:S01]  /*25d0*/  ISETP.GE.AND P1, PT, R22, UR5, PT ;  /* 0x0000000516007c0c */ /* 0x000fe2000bf26270 */
[----:B------:R-:W-:Y:S01]  /*25e0*/  IMAD.WIDE R44, R115, 0x2, R80 ;  /* 0x00000002732c7825 */ /* 0x000fe200078e0250 */
[----:B------:R-:W-:Y:S02]  /*25f0*/  PRMT R112, RZ, 0x7610, R112 ;  /* 0x00007610ff707816 */ /* 0x000fe40000000070 */
[----:B------:R-:W-:Y:S01]  /*2600*/  PRMT R142, RZ, 0x7610, R142 ;  /* 0x00007610ff8e7816 */ /* 0x000fe2000000008e */
[----:B------:R-:W-:Y:S01]  /*2610*/  IMAD.WIDE R76, R113, 0x2, R80 ;  /* 0x00000002714c7825 */ /* 0x000fe200078e0250 */
[----:B------:R-:W-:Y:S02]  /*2620*/  PRMT R110, RZ, 0x7610, R110 ;  /* 0x00007610ff6e7816 */ /* 0x000fe4000000006e */
[----:B------:R1:W5:Y:S01]  /*2630*/  @!P5 LDG.E.U16 R112, desc[UR6][R44.64] ;  /* 0x000000062c70d981 */ /* 0x000362000c1e1500 */
[----:B------:R-:W-:Y:S01]  /*2640*/  PRMT R140, RZ, 0x7610, R140 ;  /* 0x00007610ff8c7816 */ /* 0x000fe2000000008c */
[----:B0-----:R-:W-:Y:S01]  /*2650*/  IMAD.WIDE R72, R107, 0x2, R80 ;  /* 0x000000026b487825 */ /* 0x001fe200078e0250 */
[----:B------:R-:W-:Y:S01]  /*2660*/  PRMT R124, RZ, 0x7610, R124 ;  /* 0x00007610ff7c7816 */ /* 0x000fe2000000007c */
[----:B------:R0:W5:Y:S01]  /*2670*/  @!P6 LDG.E.U16 R142, desc[UR6][R76.64] ;  /* 0x000000064c8ee981 */ /* 0x000162000c1e1500 */
[----:B------:R-:W-:Y:S01]  /*2680*/  PRMT R53, RZ, 0x7610, R53 ;  /* 0x00007610ff357816 */ /* 0x000fe20000000035 */
[----:B-1----:R-:W-:Y:S01]  /*2690*/  IMAD.WIDE R38, R17, 0x2, R80 ;  /* 0x0000000211267825 */ /* 0x002fe200078e0250 */
[----:B------:R-:W-:Y:S01]  /*26a0*/  PRMT R108, RZ, 0x7610, R108 ;  /* 0x00007610ff6c7816 */ /* 0x000fe2000000006c */
[----:B------:R-:W5:Y:S02]  /*26b0*/  @!P2 LDG.E.U16 R110, desc[UR6][R72.64] ;  /* 0x00000006486ea981 */ /* 0x000f64000c1e1500 */
[----:B------:R-:W-:-:S02]  /*26c0*/  IMAD.WIDE R42, R14, 0x2, R80 ;  /* 0x000000020e2a7825 */ /* 0x000fc400078e0250 */
[----:B------:R1:W5:Y:S02]  /*26d0*/  @!P3 LDG.E.U16 R140, desc[UR6][R38.64] ;  /* 0x00000006268cb981 */ /* 0x000364000c1e1500 */
[--C-:B------:R-:W-:Y:S02]  /*26e0*/  IMAD.WIDE R44, R27, 0x2, R80.reuse ;  /* 0x000000021b2c7825 */ /* 0x100fe400078e0250 */
[----:B------:R-:W5:Y:S02]  /*26f0*/  @!P0 LDG.E.U16 R124, desc[UR6][R42.64] ;  /* 0x000000062a7c8981 */ /* 0x000f64000c1e1500 */
[----:B------:R-:W-:Y:S02]  /*2700*/  IMAD.WIDE R36, R28, 0x2, R80 ;  /* 0x000000021c247825 */ /* 0x000fe400078e0250 */
[----:B------:R1:W5:Y:S04]  /*2710*/  @!P4 LDG.E.U16 R53, desc[UR6][R44.64] ;  /* 0x000000062c35c981 */ /* 0x000368000c1e1500 */
[----:B------:R1:W5:Y:S01]  /*2720*/  @!P1 LDG.E.U16 R108, desc[UR6][R36.64] ;  /* 0x00000006246c9981 */ /* 0x000362000c1e1500 */
[----:B------:R-:W-:Y:S01]  /*2730*/  BAR.SYNC.DEFER_BLOCKING 0x0 ;  /* 0x0000000000007b1d */ /* 0x000fe20000010000 */
[----:B------:R-:W-:Y:S01]  /*2740*/  ISETP.GE.AND P2, PT, R3, UR5, PT ;  /* 0x0000000503007c0c */ /* 0x000fe2000bf46270 */
[----:B0-----:R-:W-:-:S02]  /*2750*/  IMAD.MOV.U32 R76, RZ, RZ, R62 ;  /* 0x000000ffff4c7224 */ /* 0x001fc400078e003e */
[----:B------:R-:W-:Y:S01]  /*2760*/  IMAD.MOV.U32 R77, RZ, RZ, R57 ;  /* 0x000000ffff4d7224 */ /* 0x000fe200078e0039 */
[----:B------:R-:W-:Y:S01]  /*2770*/  PRMT R62, RZ, 0x7610, R62 ;  /* 0x00007610ff3e7816 */ /* 0x000fe2000000003e */
[----:B-1----:R-:W-:Y:S01]  /*2780*/  IMAD.WIDE R38, R70, 0x2, R84 ;  /* 0x0000000246267825 */ /* 0x002fe200078e0254 */
[----:B------:R-:W-:-:S03]  /*2790*/  PRMT R106, RZ, 0x7610, R106 ;  /* 0x00007610ff6a7816 */ /* 0x000fc6000000006a */
[----:B------:R-:W-:Y:S01]  /*27a0*/  IMAD.WIDE R40, R70, 0x2, R76 ;  /* 0x0000000246287825 */ /* 0x000fe200078e024c */
[----:B------:R-:W-:-:S03]  /*27b0*/  PRMT R44, RZ, 0x7610, R44 ;  /* 0x00007610ff2c7816 */ /* 0x000fc6000000002c */
[----:B------:R-:W-:Y:S02]  /*27c0*/  IMAD.MOV.U32 R72, RZ, RZ, R52 ;  /* 0x000000ffff487224 */ /* 0x000fe400078e0034 */
[--C-:B------:R-:W-:Y:S01]  /*27d0*/  IMAD.MOV.U32 R73, RZ, RZ, R47.reuse ;  /* 0x000000ffff497224 */ /* 0x100fe200078e002f */
[----:B------:R-:W-:Y:S01]  /*27e0*/  PRMT R47, RZ, 0x7610, R47 ;  /* 0x00007610ff2f7816 */ /* 0x000fe2000000002f */
[C---:B------:R-:W-:Y:S01]  /*27f0*/  IMAD.WIDE R36, R70.reuse, 0x2, R82 ;  /* 0x0000000246247825 */ /* 0x040fe200078e0252 */
[----:B------:R-:W-:Y:S02]  /*2800*/  PRMT R45, RZ, 0x7610, R45 ;  /* 0x00007610ff2d7816 */ /* 0x000fe4000000002d */
[----:B------:R-:W-:Y:S01]  /*2810*/  PRMT R52, RZ, 0x7610, R52 ;  /* 0x00007610ff347816 */ /* 0x000fe20000000034 */
[----:B------:R-:W-:Y:S01]  /*2820*/  IMAD.WIDE R42, R70, 0x2, R78 ;  /* 0x00000002462a7825 */ /* 0x000fe200078e024e */
[----:B------:R0:W5:Y:S01]  /*2830*/  @!P2 LDG.E.U16 R62, desc[UR6][R38.64] ;  /* 0x00000006263ea981 */ /* 0x000162000c1e1500 */
[----:B------:R-:W-:-:S03]  /*2840*/  PRMT R57, RZ, 0x7610, R57 ;  /* 0x00007610ff397816 */ /* 0x000fc60000000039 */
[----:B------:R1:W5:Y:S01]  /*2850*/  @!P2 LDG.E.U16 R106, desc[UR6][R40.64] ;  /* 0x00000006286aa981 */ /* 0x000362000c1e1500 */
[C---:B------:R-:W-:Y:S01]  /*2860*/  IMAD.WIDE R148, R70.reuse, 0x2, R74 ;  /* 0x0000000246947825 */ /* 0x040fe200078e024a */
[----:B------:R-:W-:Y:S02]  /*2870*/  PRMT R152, RZ, 0x7610, R152 ;  /* 0x00007610ff987816 */ /* 0x000fe40000000098 */
[----:B------:R1:W5:Y:S01]  /*2880*/  @!P2 LDG.E.U16 R47, desc[UR6][R36.64] ;  /* 0x00000006242fa981 */ /* 0x000362000c1e1500 */
[C---:B0-----:R-:W-:Y:S01]  /*2890*/  IMAD.WIDE R38, R70.reuse, 0x2, R72 ;  /* 0x0000000246267825 */ /* 0x041fe200078e0248 */
[----:B------:R-:W-:Y:S02]  /*28a0*/  PRMT R150, RZ, 0x7610, R150 ;  /* 0x00007610ff967816 */ /* 0x000fe40000000096 */
[----:B------:R0:W5:Y:S01]  /*28b0*/  @!P2 LDG.E.U16 R52, desc[UR6][R42.64] ;  /* 0x000000062a34a981 */ /* 0x000162000c1e1500 */
[----:B-1----:R-:W-:Y:S01]  /*28c0*/  IMAD.WIDE R40, R70, 0x2, R86 ;  /* 0x0000000246287825 */ /* 0x002fe200078e0256 */
[----:B------:R-:W-:-:S02]  /*28d0*/  PRMT R151, RZ, 0x7610, R151 ;  /* 0x00007610ff977816 */ /* 0x000fc40000000097 */
[----:B------:R1:W5:Y:S01]  /*28e0*/  @!P2 LDG.E.U16 R44, desc[UR6][R38.64] ;  /* 0x00000006262ca981 */ /* 0x000362000c1e1500 */
[----:B------:R-:W-:Y:S01]  /*28f0*/  PRMT R146, RZ, 0x7610, R146 ;  /* 0x00007610ff927816 */ /* 0x000fe20000000092 */
[C---:B------:R-:W-:Y:S02]  /*2900*/  IMAD.WIDE R36, R70.reuse, 0x2, R88 ;  /* 0x0000000246247825 */ /* 0x040fe400078e0258 */
[----:B------:R1:W5:Y:S02]  /*2910*/  @!P2 LDG.E.U16 R45, desc[UR6][R40.64] ;  /* 0x00000006282da981 */ /* 0x000364000c1e1500 */
[C---:B0-----:R-:W-:Y:S01]  /*2920*/  IMAD.WIDE R42, R70.reuse, 0x2, R96 ;  /* 0x00000002462a7825 */ /* 0x041fe200078e0260 */
[----:B------:R-:W-:Y:S01]  /*2930*/  PRMT R153, RZ, 0x7610, R153 ;  /* 0x00007610ff997816 */ /* 0x000fe20000000099 */
[----:B------:R0:W5:Y:S02]  /*2940*/  @!P2 LDG.E.U16 R57, desc[UR6][R148.64] ;  /* 0x000000069439a981 */ /* 0x000164000c1e1500 */
[C---:B-1----:R-:W-:Y:S01]  /*2950*/  IMAD.WIDE R38, R70.reuse, 0x2, R94 ;  /* 0x0000000246267825 */ /* 0x042fe200078e025e */
[----:B------:R-:W-:Y:S01]  /*2960*/  PRMT R156, RZ, 0x7610, R156 ;  /* 0x00007610ff9c7816 */ /* 0x000fe2000000009c */
[----:B------:R1:W5:Y:S02]  /*2970*/  @!P2 LDG.E.U16 R152, desc[UR6][R36.64] ;  /* 0x000000062498a981 */ /* 0x000364000c1e1500 */
[C---:B------:R-:W-:Y:S01]  /*2980*/  IMAD.WIDE R40, R70.reuse, 0x2, R92 ;  /* 0x0000000246287825 */ /* 0x040fe200078e025c */
[----:B------:R-:W-:Y:S01]  /*2990*/  PRMT R155, RZ, 0x7610, R155 ;  /* 0x00007610ff9b7816 */ /* 0x000fe2000000009b */
[----:B------:R1:W5:Y:S02]  /*29a0*/  @!P2 LDG.E.U16 R150, desc[UR6][R38.64] ;  /* 0x000000062696a981 */ /* 0x000364000c1e1500 */
[C---:B0-----:R-:W-:Y:S01]  /*29b0*/  IMAD.WIDE R148, R70.reuse, 0x2, R102 ;  /* 0x0000000246947825 */ /* 0x041fe200078e0266 */
[----:B------:R-:W-:Y:S01]  /*29c0*/  PRMT R154, RZ, 0x7610, R154 ;  /* 0x00007610ff9a7816 */ /* 0x000fe2000000009a */
[----:B------:R0:W5:Y:S01]  /*29d0*/  @!P2 LDG.E.U16 R151, desc[UR6][R40.64] ;  /* 0x000000062897a981 */ /* 0x000162000c1e1500 */
[----:B------:R-:W-:Y:S01]  /*29e0*/  PRMT R158, RZ, 0x7610, R158 ;  /* 0x00007610ff9e7816 */ /* 0x000fe2000000009e */
[----:B-1----:R-:W-:-:S02]  /*29f0*/  IMAD.WIDE R36, R70, 0x2, R100 ;  /* 0x0000000246247825 */ /* 0x002fc400078e0264 */
[----:B------:R1:W5:Y:S02]  /*2a00*/  @!P2 LDG.E.U16 R146, desc[UR6][R42.64] ;  /* 0x000000062a92a981 */ /* 0x000364000c1e1500 */
[C---:B------:R-:W-:Y:S02]  /*2a10*/  IMAD.WIDE R38, R70.reuse, 0x2, R98 ;  /* 0x0000000246267825 */ /* 0x040fe400078e0262 */
[----:B------:R-:W5:Y:S02]  /*2a20*/  @!P2 LDG.E.U16 R153, desc[UR6][R148.64] ;  /* 0x000000069499a981 */ /* 0x000f64000c1e1500 */
[C---:B0-----:R-:W-:Y:S02]  /*2a30*/  IMAD.WIDE R40, R70.reuse, 0x2, R90 ;  /* 0x0000000246287825 */ /* 0x041fe400078e025a */
[----:B------:R-:W5:Y:S02]  /*2a40*/  @!P2 LDG.E.U16 R156, desc[UR6][R36.64] ;  /* 0x00000006249ca981 */ /* 0x000f64000c1e1500 */
[----:B-1----:R-:W-:-:S02]  /*2a50*/  IMAD.WIDE R42, R70, 0x2, R104 ;  /* 0x00000002462a7825 */ /* 0x002fc400078e0268 */
[----:B------:R-:W5:Y:S04]  /*2a60*/  @!P2 LDG.E.U16 R155, desc[UR6][R38.64] ;  /* 0x00000006269ba981 */ /* 0x000f68000c1e1500 */
[----:B------:R-:W5:Y:S04]  /*2a70*/  @!P2 LDG.E.U16 R154, desc[UR6][R40.64] ;  /* 0x00000006289aa981 */ /* 0x000f68000c1e1500 */
[----:B------:R-:W5:Y:S04]  /*2a80*/  @!P2 LDG.E.U16 R158, desc[UR6][R42.64] ;  /* 0x000000062a9ea981 */ /* 0x000f68000c1e1500 */
[----:B--2---:R-:W-:Y:S04]  /*2a90*/  STS.U16 [R23+UR4], R58 ;  /* 0x0000003a17007988 */ /* 0x004fe80008000404 */
[----:B---3--:R-:W-:Y:S04]  /*2aa0*/  STS.U16 [R23+UR4+0x200], R60 ;  /* 0x0002003c17007988 */ /* 0x008fe80008000404 */
[----:B----4-:R-:W-:Y:S04]  /*2ab0*/  STS.U16 [R23+UR4+0x400], R46 ;  /* 0x0004002e17007988 */ /* 0x010fe80008000404 */
[----:B-----5:R-:W-:Y:S04]  /*2ac0*/  STS.U16 [R23+UR4+0x600], R54 ;  /* 0x0006003617007988 */ /* 0x020fe80008000404 */
[----:B------:R-:W-:Y:S04]  /*2ad0*/  STS.U16 [R23+UR4+0x800], R56 ;  /* 0x0008003817007988 */ /* 0x000fe80008000404 */
        /* <DEDUP_REMOVED lines=42> */
[----:B------:R-:W-:Y:S01]  /*2d80*/  STS.U16 [R69+UR4+0x1780], R158 ;  /* 0x0017809e45007988 */ /* 0x000fe20008000404 */
[----:B------:R-:W-:Y:S06]  /*2d90*/  BAR.SYNC.DEFER_BLOCKING 0x0 ;  /* 0x0000000000007b1d */ /* 0x000fec0000010000 */
[----:B------:R-:W-:Y:S04]  /*2da0*/  LDSM.16.MT88.4 R60, [R8] ;  /* 0x00000000083c783b */ /* 0x000fe80000004200 */
[----:B------:R-:W0:Y:S04]  /*2db0*/  LDSM.16.M88.4 R36, [R6+UR4+0x1000] ;  /* 0x001000040624783b */ /* 0x000e280008000200 */
[----:B------:R-:W1:Y:S04]  /*2dc0*/  LDSM.16.M88.4 R40, [R6+UR4+0x1400] ;  /* 0x001400040628783b */ /* 0x000e680008000200 */
[----:B------:R-:W2:Y:S04]  /*2dd0*/  LDSM.16.MT88.4 R44, [R8+0x400] ;  /* 0x00040000082c783b */ /* 0x000ea80000004200 */
[----:B------:R-:W-:Y:S04]  /*2de0*/  LDSM.16.MT88.4 R52, [R8+0x800] ;  /* 0x000800000834783b */ /* 0x000fe80000004200 */
[----:B------:R-:W3:Y:S01]  /*2df0*/  LDSM.16.M88.4 R56, [R18+UR4+0x1000] ;  /* 0x001000041238783b */ /* 0x000ee20008000200 */
[C---:B0-----:R-:W-:Y:S08]  /*2e00*/  HMMA.16816.F32.BF16 R48, R60.reuse, R36, R48 ;  /* 0x000000243c30723c */ /* 0x041ff00000041830 */
[----:B-1----:R-:W-:Y:S01]  /*2e10*/  HMMA.16816.F32.BF16 R64, R60, R40, R64 ;  /* 0x000000283c40723c */ /* 0x002fe20000041840 */
[----:B------:R-:W0:Y:S11]  /*2e20*/  LDSM.16.M88.4 R60, [R18+UR4+0x1400] ;  /* 0x00140004123c783b */ /* 0x000e360008000200 */
[C---:B--2---:R-:W-:Y:S01]  /*2e30*/  HMMA.16816.F32.BF16 R48, R44.reuse, R38, R48 ;  /* 0x000000262c30723c */ /* 0x044fe20000041830 */
[----:B------:R-:W1:Y:S07]  /*2e40*/  LDSM.16.MT88.4 R36, [R8+0xc00] ;  /* 0x000c00000824783b */ /* 0x000e6e0000004200 */
[----:B------:R-:W-:Y:S01]  /*2e50*/  HMMA.16816.F32.BF16 R64, R44, R42, R64 ;  /* 0x0000002a2c40723c */ /* 0x000fe20000041840 */
[----:B------:R-:W-:-:S11]  /*2e60*/  VIADD R16, R16, 0xffffffff ;  /* 0xffffffff10107836 */ /* 0x000fd60000000000 */
[----:B---3--:R-:W-:Y:S01]  /*2e70*/  HMMA.16816.F32.BF16 R48, R52, R56, R48 ;  /* 0x000000383430723c */ /* 0x008fe20000041830 */
[----:B------:R-:W-:-:S07]  /*2e80*/  ISETP.NE.U32.AND P0, PT, R16, RZ, PT ;  /* 0x000000ff1000720c */ /* 0x000fce0003f05070 */
[----:B0-----:R-:W-:Y:S01]  /*2e90*/  HMMA.16816.F32.BF16 R64, R52, R60, R64 ;  /* 0x0000003c3440723c */ /* 0x001fe20000041840 */
[----:B------:R-:W-:Y:S01]  /*2ea0*/  IMAD.WIDE R46, R71, 0x2, R72 ;  /* 0x00000002472e7825 */ /* 0x000fe200078e0248 */
[----:B------:R-:W-:-:S03]  /*2eb0*/  UIADD3 UR5, UPT, UPT, UR5, -0x40, URZ ;  /* 0xffffffc005057890 */ /* 0x000fc6000fffe0ff */
[----:B------:R-:W-:-:S04]  /*2ec0*/  IMAD.WIDE R56, R71, 0x2, R76 ;  /* 0x0000000247387825 */ /* 0x000fc800078e024c */
[----:B------:R-:W-:-:S03]  /*2ed0*/  IMAD.WIDE R104, R71, 0x2, R104 ;  /* 0x0000000247687825 */ /* 0x000fc600078e0268 */
[----:B-1----:R-:W-:Y:S01]  /*2ee0*/  HMMA.16816.F32.BF16 R48, R36, R58, R48 ;  /* 0x0000003a2430723c */ /* 0x002fe20000041830 */
[----:B------:R-:W-:-:S04]  /*2ef0*/  IMAD.WIDE R98, R71, 0x2, R98 ;  /* 0x0000000247627825 */ /* 0x000fc800078e0262 */
[----:B------:R-:W-:-:S03]  /*2f00*/  IMAD.WIDE R100, R71, 0x2, R100 ;  /* 0x0000000247647825 */ /* 0x000fc600078e0264 */
[----:B------:R-:W-:Y:S01]  /*2f10*/  HMMA.16816.F32.BF16 R64, R36, R62, R64 ;  /* 0x0000003e2440723c */ /* 0x000fe20000041840 */
[----:B------:R-:W-:-:S04]  /*2f20*/  IMAD.WIDE R102, R71, 0x2, R102 ;  /* 0x0000000247667825 */ /* 0x000fc800078e0266 */
        /* <DEDUP_REMOVED lines=9> */
[----:B------:R-:W-:Y:S02]  /*2fc0*/  IMAD.MOV.U32 R52, RZ, RZ, R46 ;  /* 0x000000ffff347224 */ /* 0x000fe400078e002e */
[----:B------:R-:W-:-:S04]  /*2fd0*/  IMAD.WIDE R84, R71, 0x2, R84 ;  /* 0x0000000247547825 */ /* 0x000fc800078e0254 */
[----:B------:R-:W-:-:S04]  /*2fe0*/  IMAD.WIDE R80, R30, 0x2, R80 ;  /* 0x000000021e507825 */ /* 0x000fc800078e0250 */
[----:B------:R-:W-:Y:S01]  /*2ff0*/  IMAD.MOV.U32 R62, RZ, RZ, R56 ;  /* 0x000000ffff3e7224 */ /* 0x000fe200078e0038 */
[----:B------:R-:W-:Y:S06]  /*3000*/  @P0 BRA `(.L_x_1) ;  /* 0xffffffec005c0947 */ /* 0x000fec000383ffff */
[----:B------:R-:W-:Y:S02]  /*3010*/  F2FP.BF16.F32.PACK_AB R51, R67, R51 ;  /* 0x000000334333723e */ /* 0x000fe400000010ff */
[----:B------:R-:W-:Y:S02]  /*3020*/  F2FP.BF16.F32.PACK_AB R50, R66, R50 ;  /* 0x000000324232723e */ /* 0x000fe400000010ff */
[----:B------:R-:W-:Y:S02]  /*3030*/  F2FP.BF16.F32.PACK_AB R49, R65, R49 ;  /* 0x000000314131723e */ /* 0x000fe400000010ff */
[----:B------:R-:W-:-:S07]  /*3040*/  F2FP.BF16.F32.PACK_AB R48, R64, R48 ;  /* 0x000000304030723e */ /* 0x000fce00000010ff */
.L_x_0:
[----:B------:R-:W-:Y:S01]  /*3050*/  BAR.SYNC.DEFER_BLOCKING 0x0 ;  /* 0x0000000000007b1d */ /* 0x000fe20000010000 */
[C---:B------:R-:W-:Y:S01]  /*3060*/  IMAD.SHL.U32 R6, R0.reuse, 0x10, RZ ;  /* 0x0000001000067824 */ /* 0x040fe200078e00ff */
[----:B------:R-:W-:Y:S01]  /*3070*/  LOP3.LUT R5, R5, 0x180, RZ, 0xc0, !PT ;  /* 0x0000018005057812 */ /* 0x000fe200078ec0ff */
[----:B------:R-:W-:Y:S01]  /*3080*/  IMAD.SHL.U32 R0, R0, 0x40, RZ ;  /* 0x0000004000007824 */ /* 0x000fe200078e00ff */
[C-C-:B------:R-:W-:Y:S02]  /*3090*/  LOP3.LUT R15, R7.reuse, 0xe, R4.reuse, 0xfe, !PT ;  /* 0x0000000e070f7812 */ /* 0x140fe400078efe04 */
[----:B------:R-:W-:Y:S01]  /*30a0*/  LOP3.LUT R6, R6, 0x70, RZ, 0xc0, !PT ;  /* 0x0000007006067812 */ /* 0x000fe200078ec0ff */
[----:B------:R-:W0:Y:S01]  /*30b0*/  LDCU.128 UR8, c[0x0][0x390] ;  /* 0x00007200ff0877ac */ /* 0x000e220008000c00 */
[----:B------:R-:W-:Y:S02]  /*30c0*/  LOP3.LUT R9, R0, 0x200, RZ, 0xc0, !PT ;  /* 0x0000020000097812 */ /* 0x000fe400078ec0ff */
[----:B------:R-:W-:Y:S01]  /*30d0*/  LOP3.LUT R0, R7, 0x2, R4, 0xfe, !PT ;  /* 0x0000000207007812 */ /* 0x000fe200078efe04 */
[----:B------:R-:W1:Y:S01]  /*30e0*/  LDCU UR5, c[0x0][0x3b8] ;  /* 0x00007700ff0577ac */ /* 0x000e620008000800 */
[----:B------:R-:W-:-:S02]  /*30f0*/  IADD3 R6, PT, PT, R9, UR4, R6 ;  /* 0x0000000409067c10 */ /* 0x000fc4000fffe006 */
[C-C-:B------:R-:W-:Y:S02]  /*3100*/  LOP3.LUT R21, R7.reuse, 0xc, R4.reuse, 0xfe, !PT ;  /* 0x0000000c07157812 */ /* 0x140fe400078efe04 */
[----:B------:R-:W-:Y:S01]  /*3110*/  LOP3.LUT R22, R7, 0xa, R4, 0xfe, !PT ;  /* 0x0000000a07167812 */ /* 0x000fe200078efe04 */
[----:B------:R-:W-:Y:S01]  /*3120*/  IMAD.IADD R5, R5, 0x1, R6 ;  /* 0x0000000105057824 */ /* 0x000fe200078e0206 */
[----:B------:R-:W-:Y:S01]  /*3130*/  LEA R6, R3, UR4, 0x4 ;  /* 0x0000000403067c11 */ /* 0x000fe2000f8e20ff */
[----:B------:R-:W2:Y:S01]  /*3140*/  LDCU UR4, c[0x0][0x3b4] ;  /* 0x00007680ff0477ac */ /* 0x000ea20008000800 */
[----:B------:R-:W-:Y:S02]  /*3150*/  LOP3.LUT R3, R7, R4, RZ, 0xfc, !PT ;  /* 0x0000000407037212 */ /* 0x000fe400078efcff */
[----:B------:R3:W-:Y:S01]  /*3160*/  STSM.16.M88.4 [R5], R48 ;  /* 0x0000003005007844 */ /* 0x0007e20000000200 */
[----:B------:R-:W-:Y:S01]  /*3170*/  BAR.SYNC.DEFER_BLOCKING 0x0 ;  /* 0x0000000000007b1d */ /* 0x000fe20000010000 */
[----:B0-----:R-:W-:Y:S01]  /*3180*/  ISETP.GE.AND P0, PT, R2, UR10, PT ;  /* 0x0000000a02007c0c */ /* 0x001fe2000bf06270 */
[----:B-1----:R-:W-:-:S02]  /*3190*/  IMAD R11, R22, UR5, RZ ;  /* 0x00000005160b7c24 */ /* 0x002fc4000f8e02ff */
[----:B------:R-:W-:Y:S01]  /*31a0*/  IMAD R13, R21, UR5, RZ ;  /* 0x00000005150d7c24 */ /* 0x000fe2000f8e02ff */
[C---:B------:R-:W-:Y:S01]  /*31b0*/  ISETP.LT.AND P1, PT, R3.reuse, UR11, !P0 ;  /* 0x0000000b03007c0c */ /* 0x040fe2000c721270 */
[----:B------:R-:W-:Y:S01]  /*31c0*/  IMAD R3, R3, UR5, RZ ;  /* 0x0000000503037c24 */ /* 0x000fe2000f8e02ff */
[----:B------:R-:W-:Y:S01]  /*31d0*/  ISETP.LT.AND P4, PT, R0, UR11, !P0 ;  /* 0x0000000b00007c0c */ /* 0x000fe2000c781270 */
[----:B------:R-:W-:Y:S02]  /*31e0*/  IMAD R14, R15, UR5, RZ ;  /* 0x000000050f0e7c24 */ /* 0x000fe4000f8e02ff */
[----:B--2---:R-:W-:Y:S02]  /*31f0*/  IMAD R2, R2, UR4, RZ ;  /* 0x0000000402027c24 */ /* 0x004fe4000f8e02ff */
[----:B---3--:R-:W-:Y:S01]  /*3200*/  IMAD R5, R0, UR5, RZ ;  /* 0x0000000500057c24 */ /* 0x008fe2000f8e02ff */
[----:B------:R-:W-:Y:S02]  /*3210*/  LOP3.LUT R0, R7, 0x8, R4, 0xfe, !PT ;  /* 0x0000000807007812 */ /* 0x000fe400078efe04 */
[----:B------:R-:W-:-:S04]  /*3220*/  LEA R12, P2, R2, UR8, 0x1 ;  /* 0x00000008020c7c11 */ /* 0x000fc8000f8408ff */
[----:B------:R-:W-:Y:S02]  /*3230*/  LEA.HI.X.SX32 R20, R2, UR9, 0x1, P2 ;  /* 0x0000000902147c11 */ /* 0x000fe400090f0eff */
[-C--:B------:R-:W-:Y:S02]  /*3240*/  LEA R8, P3, R5, R12.reuse, 0x1 ;  /* 0x0000000c05087211 */ /* 0x080fe400078608ff */
[----:B------:R-:W-:Y:S01]  /*3250*/  LEA R2, P2, R3, R12, 0x1 ;  /* 0x0000000c03027211 */ /* 0x000fe200078408ff */
[----:B------:R0:W1:Y:S01]  /*3260*/  LDS.128 R16, [R6] ;  /* 0x0000000006107984 */ /* 0x0000620000000c00 */
[----:B------:R-:W-:Y:S02]  /*3270*/  LEA.HI.X.SX32 R9, R5, R20, 0x1, P3 ;  /* 0x0000001405097211 */ /* 0x000fe400018f0eff */
[C-C-:B------:R-:W-:Y:S02]  /*3280*/  LOP3.LUT R5, R7.reuse, 0x6, R4.reuse, 0xfe, !PT ;  /* 0x0000000607057812 */ /* 0x140fe400078efe04 */
[----:B------:R-:W-:-:S02]  /*3290*/  LOP3.LUT R4, R7, 0x4, R4, 0xfe, !PT ;  /* 0x0000000407047812 */ /* 0x000fc400078efe04 */
[----:B------:R-:W-:Y:S01]  /*32a0*/  LEA.HI.X.SX32 R3, R3, R20, 0x1, P2 ;  /* 0x0000001403037211 */ /* 0x000fe200010f0eff */
[----:B------:R-:W-:Y:S01]  /*32b0*/  IMAD R10, R5, UR5, RZ ;  /* 0x00000005050a7c24 */ /* 0x000fe2000f8e02ff */
[C---:B------:R-:W-:Y:S01]  /*32c0*/  ISETP.LT.AND P5, PT, R4.reuse, UR11, !P0 ;  /* 0x0000000b04007c0c */ /* 0x040fe2000c7a1270 */
[----:B------:R-:W-:Y:S01]  /*32d0*/  IMAD R7, R4, UR5, RZ ;  /* 0x0000000504077c24 */ /* 0x000fe2000f8e02ff */
[C---:B------:R-:W-:Y:S01]  /*32e0*/  ISETP.LT.AND P3, PT, R0.reuse, UR11, !P0 ;  /* 0x0000000b00007c0c */ /* 0x040fe2000c761270 */
[----:B------:R-:W-:-:S03]  /*32f0*/  IMAD R0, R0, UR5, RZ ;  /* 0x0000000500007c24 */ /* 0x000fc6000f8e02ff */
[-C--:B------:R-:W-:Y:S02]  /*3300*/  LEA R4, P6, R7, R12.reuse, 0x1 ;  /* 0x0000000c07047211 */ /* 0x080fe400078c08ff */
[----:B0-----:R-:W-:Y:S01]  /*3310*/  LEA R6, P2, R0, R12, 0x1 ;  /* 0x0000000c00067211 */ /* 0x001fe200078408ff */
[----:B-1----:R0:W-:Y:S04]  /*3320*/  @P1 STG.E.U16 desc[UR6][R2.64], R16 ;  /* 0x0000001002001986 */ /* 0x0021e8000c101506 */
[----:B------:R1:W-:Y:S01]  /*3330*/  @P4 STG.E.U16 desc[UR6][R8.64], R17 ;  /* 0x0000001108004986 */ /* 0x0003e2000c101506 */
[----:B------:R-:W-:Y:S02]  /*3340*/  ISETP.LT.AND P4, PT, R5, UR11, !P0 ;  /* 0x0000000b05007c0c */ /* 0x000fe4000c781270 */
[----:B------:R-:W-:-:S02]  /*3350*/  LEA.HI.X.SX32 R5, R7, R20, 0x1, P6 ;  /* 0x0000001407057211 */ /* 0x000fc400030f0eff */
[----:B------:R-:W-:Y:S02]  /*3360*/  LEA.HI.X.SX32 R7, R0, R20, 0x1, P2 ;  /* 0x0000001400077211 */ /* 0x000fe400010f0eff */
[----:B------:R-:W-:Y:S01]  /*3370*/  ISETP.LT.AND P2, PT, R22, UR11, !P0 ;  /* 0x0000000b16007c0c */ /* 0x000fe2000c741270 */
[----:B------:R2:W-:Y:S01]  /*3380*/  @P5 STG.E.U16 desc[UR6][R4.64], R18 ;  /* 0x0000001204005986 */ /* 0x0005e2000c101506 */
[-C--:B0-----:R-:W-:Y:S02]  /*3390*/  LEA R2, P1, R10, R12.reuse, 0x1 ;  /* 0x0000000c0a027211 */ /* 0x081fe400078208ff */
[----:B------:R-:W-:Y:S02]  /*33a0*/  PRMT R16, R16, 0x7632, R16 ;  /* 0x0000763210107816 */ /* 0x000fe40000000010 */
[----:B-1----:R-:W-:Y:S02]  /*33b0*/  LEA R8, P6, R11, R12, 0x1 ;  /* 0x0000000c0b087211 */ /* 0x002fe400078c08ff */
[----:B------:R-:W-:-:S02]  /*33c0*/  LEA.HI.X.SX32 R3, R10, R20, 0x1, P1 ;  /* 0x000000140a037211 */ /* 0x000fc400008f0eff */
[----:B------:R-:W-:Y:S02]  /*33d0*/  LEA R10, P1, R13, R12, 0x1 ;  /* 0x0000000c0d0a7211 */ /* 0x000fe400078208ff */
[-C--:B------:R-:W-:Y:S01]  /*33e0*/  LEA.HI.X.SX32 R9, R11, R20.reuse, 0x1, P6 ;  /* 0x000000140b097211 */ /* 0x080fe200030f0eff */
[----:B------:R0:W-:Y:S01]  /*33f0*/  @P4 STG.E.U16 desc[UR6][R2.64], R19 ;  /* 0x0000001302004986 */ /* 0x0001e2000c101506 */
[----:B------:R-:W-:Y:S02]  /*3400*/  LEA.HI.X.SX32 R11, R13, R20, 0x1, P1 ;  /* 0x000000140d0b7211 */ /* 0x000fe400008f0eff */
[----:B------:R-:W-:Y:S01]  /*3410*/  ISETP.LT.AND P1, PT, R21, UR11, !P0 ;  /* 0x0000000b15007c0c */ /* 0x000fe2000c721270 */
[----:B------:R0:W-:Y:S01]  /*3420*/  @P3 STG.E.U16 desc[UR6][R6.64], R16 ;  /* 0x0000001006003986 */ /* 0x0001e2000c101506 */
[----:B------:R-:W-:Y:S02]  /*3430*/  ISETP.LT.AND P0, PT, R15, UR11, !P0 ;  /* 0x0000000b0f007c0c */ /* 0x000fe4000c701270 */
[----:B------:R-:W-:-:S02]  /*3440*/  PRMT R17, R17, 0x7632, R17 ;  /* 0x0000763211117816 */ /* 0x000fc40000000011 */
[----:B--2---:R-:W-:Y:S02]  /*3450*/  PRMT R5, R18, 0x7632, R5 ;  /* 0x0000763212057816 */ /* 0x004fe40000000005 */
[C---:B------:R-:W-:Y:S01]  /*3460*/  LEA R12, P6, R14.reuse, R12, 0x1 ;  /* 0x0000000c0e0c7211 */ /* 0x040fe200078c08ff */
[----:B------:R0:W-:Y:S03]  /*3470*/  @P2 STG.E.U16 desc[UR6][R8.64], R17 ;  /* 0x0000001108002986 */ /* 0x0001e6000c101506 */
[----:B------:R-:W-:Y:S01]  /*3480*/  LEA.HI.X.SX32 R13, R14, R20, 0x1, P6 ;  /* 0x000000140e0d7211 */ /* 0x000fe200030f0eff */
[----:B------:R0:W-:Y:S02]  /*3490*/  @P1 STG.E.U16 desc[UR6][R10.64], R5 ;  /* 0x000000050a001986 */ /* 0x0001e4000c101506 */
[----:B------:R-:W-:Y:S06]  /*34a0*/  @!P0 EXIT ;  /* 0x000000000000894d */ /* 0x000fec0003800000 */
[----:B0-----:R-:W-:-:S05]  /*34b0*/  PRMT R6, R19, 0x7632, R6 ;  /* 0x0000763213067816 */ /* 0x001fca0000000006 */
[----:B------:R-:W-:Y:S01]  /*34c0*/  STG.E.U16 desc[UR6][R12.64], R6 ;  /* 0x000000060c007986 */ /* 0x000fe2000c101506 */
[----:B------:R-:W-:Y:S05]  /*34d0*/  EXIT ;  /* 0x000000000000794d */ /* 0x000fea0003800000 */
.L_x_2:
[----:B------:R-:W-:-:S00]  /*34e0*/  BRA `(.L_x_2) ;  /* 0xfffffffc00fc7947 */ /* 0x000fc0000383ffff */
[----:B------:R-:W-:-:S00]  /*34f0*/  NOP ;  /* 0x0000000000007918 */ /* 0x000fc00000000000 */
        /* <DEDUP_REMOVED lines=8> */
.L_x_3:


//--------------------- .nv.shared.matmul_kernel  --------------------------
	.section	.nv.shared.matmul_kernel,"aw",@nobits
	.sectionflags	@""
	.align	16
	.zero		1024


//--------------------- .nv.shared.reserved.0     --------------------------
	.section	.nv.shared.reserved.0,"aw",@nobits
	.weak		__nv_reservedSMEM_offset_0_alias
	.size		__nv_reservedSMEM_offset_0_alias, 0, 64
	.other		__nv_reservedSMEM_offset_0_alias,@"STO_CUDA_RESERVED_SHARED STV_DEFAULT"
__nv_reservedSMEM_offset_0_alias:
	.zero		0
	.zero		64


//--------------------- .nv.constant0.matmul_kernel --------------------------
	.section	.nv.constant0.matmul_kernel,"a",@progbits
	.sectionflags	@""
	.align	4
.nv.constant0.matmul_kernel:
	.zero		976


//--------------------- SYMBOLS --------------------------

	.type		.nv.reservedSmem.offset0,@object
	.size		.nv.reservedSmem.offset0,0x4
	.type		.nv.reservedSmem.cap,@object
	.size		.nv.reservedSmem.cap,0x4
